// auto-generated by cutlass_sweep.gemm — config: {"arch": "sm_100", "cluster_m": 4, "cluster_n": 2, "dtype": "e4m3", "dtype_b": "e4m3", "layout": "nt", "stages": 0, "tile_k": 128, "tile_m": 128, "tile_n": 256}
#include "cutlass/cutlass.h"
#include "cutlass/gemm/collective/collective_builder.hpp"
#include "cutlass/gemm/device/gemm_universal_adapter.h"
#include "cutlass/gemm/kernel/gemm_universal.hpp"
#include "cutlass/epilogue/collective/collective_builder.hpp"

using ElemA = cutlass::float_e4m3_t;
using ElemB = cutlass::float_e4m3_t;
using ElemCD = cutlass::float_e4m3_t;
using Acc  = float;
using TileShape    = cute::Shape<cute::_128, cute::_256, cute::_128>;
using ClusterShape = cute::Shape<cute::_4, cute::_2, cute::_1>;

using CollectiveEpilogue = typename cutlass::epilogue::collective::CollectiveBuilder<
    cutlass::arch::Sm100, cutlass::arch::OpClassTensorOp,
    TileShape, ClusterShape,
    cutlass::epilogue::collective::EpilogueTileAuto,
    Acc, Acc,
    ElemCD, cutlass::layout::RowMajor, 128 / cutlass::sizeof_bits<ElemCD>::value,
    ElemCD, cutlass::layout::RowMajor, 128 / cutlass::sizeof_bits<ElemCD>::value,
    cutlass::epilogue::collective::EpilogueScheduleAuto
  >::CollectiveOp;

using CollectiveMainloop = typename cutlass::gemm::collective::CollectiveBuilder<
    cutlass::arch::Sm100, cutlass::arch::OpClassTensorOp,
    ElemA, cutlass::layout::RowMajor, 128 / cutlass::sizeof_bits<ElemA>::value,
    ElemB, cutlass::layout::ColumnMajor, 128 / cutlass::sizeof_bits<ElemB>::value,
    Acc,
    TileShape, ClusterShape,
    cutlass::gemm::collective::StageCountAutoCarveout<static_cast<int>(sizeof(typename CollectiveEpilogue::SharedStorage))>,
    cutlass::gemm::collective::KernelScheduleAuto
  >::CollectiveOp;

using GemmKernel = cutlass::gemm::kernel::GemmUniversal<
    cute::Shape<int,int,int,int>,
    CollectiveMainloop,
    CollectiveEpilogue
>;
using Gemm = cutlass::gemm::device::GemmUniversalAdapter<GemmKernel>;

// Force the device kernel symbol into the cubin without needing a host main.
auto* _anchor = &cutlass::device_kernel<GemmKernel>;


// ===== COMPILED SASS (sm_100a) =====

	.target	sm_100a

	.elftype	@"ET_EXEC"


//--------------------- .note.nv.tkinfo           --------------------------
	.section	.note.nv.tkinfo,"",@"SHT_NOTE"
	.sectionflags	@"SHF_NOTE_NV_TKINFO"
	.tkinfo
        /*0018*/ 	.word	0x00000002
        /*0030*/ 	.string	""
        /*0030*/ 	.string	"ptxas"
        /*0030*/ 	.string	"Cuda compilation tools, release 13.0, V13.0.88"
        /*0030*/ 	.string	"Build cuda_13.0.r13.0/compiler.36424714_0"
        /*0030*/ 	.string	"-arch sm_100a -m 64 "



//--------------------- .note.nv.cuinfo           --------------------------
	.section	.note.nv.cuinfo,"",@"SHT_NOTE"
	.sectionflags	@"SHF_NOTE_NV_CUINFO"
        /*0018*/ 	.short	0x0002
        /*001a*/ 	.short	0x0064
        /*001c*/ 	.short	0x0082
	.zero		2


//--------------------- .nv.info                  --------------------------
	.section	.nv.info,"",@"SHT_CUDA_INFO"
	.align	4


	//----- nvinfo : EIATTR_REGCOUNT
	.align		4
        /*0000*/ 	.byte	0x04, 0x2f
        /*0002*/ 	.short	(.L_20 - .L_19)
	.align		4
.L_19:
        /*0004*/ 	.word	index@(_ZN7cutlass13device_kernelINS_4gemm6kernel13GemmUniversalIN4cute5tupleIJiiiiEEENS1_10collective13CollectiveMmaINS1_35MainloopSm100TmaUmmaWarpSpecializedILi8ELi2ELi4ENS5_IJNS4_1CILi4EEENSA_ILi2EEENSA_ILi1EEEEEEEENS5_IJNSA_ILi128EEENSA_ILi256EEESG_EEENS_12float_e4m3_tENS5_IJlSD_lEEESJ_SK_NS4_8TiledMMAINS4_8MMA_AtomIJNS4_10MMA_TraitsINS4_25SM100_MMA_F8F6F4_2x1SM_SSEJSJ_SJ_fSG_SH_NS4_17integral_constantINS4_4UMMA5MajorELSR_0EEESS_NSP_INSQ_7ScaleInELST_0EEESU_EEEEEENS4_6LayoutINS5_IJSD_SD_SD_EEENS5_IJNSA_ILi0EEESZ_SZ_EEEEENS5_IJNS4_10UnderscoreES12_S12_EEEEENS4_28SM100_TMA_2SM_LOAD_MULTICASTENS4_14ComposedLayoutINS4_7SwizzleILi3ELi4ELi3EEENS4_18smem_ptr_flag_bitsILi8EEENSX_INS5_IJNSA_ILi8EEESG_EEENS5_IJSG_SD_EEEEEEEvNS4_8identityES15_S1F_vS1G_EENS_8epilogue10collective18CollectiveEpilogueINS1I_23Sm100TmaWarpSpecializedILi4ELi2ELi32ELb0ELb0EEEJNS5_IJNSA_ILi64EEESH_SG_EEENS5_IJNSX_IS1N_SD_EENSX_INS5_IJNSA_ILi32EEESC_EEENS5_IJSD_SG_EEEEEEEESJ_SK_SJ_SK_NS1I_6fusion15FusionCallbacksIS1M_NS1V_17LinearCombinationISJ_fSJ_fLNS_15FloatRoundStyleE2EEES1O_S1U_JEEENS4_5SM1004TMEM4LOAD26SM100_TMEM_LOAD_32dp32b32xENS4_13SM90_TMA_LOADENS16_INS17_ILi1ELi4ELi3EEES1A_NSX_INS5_IJS1B_S1Q_EEENS5_IJS1Q_SD_EEEEEEENS4_39AutoVectorizingCopyWithAssumedAlignmentILi128EEENS4_14SM90_TMA_STOREES2A_S2C_S2C_EEEvvEEEEvNT_6ParamsE)
        /*0008*/ 	.word	0x00000075


	//----- nvinfo : EIATTR_FRAME_SIZE
	.align		4
.L_20:
        /*000c*/ 	.byte	0x04, 0x11
        /*000e*/ 	.short	(.L_22 - .L_21)
	.align		4
.L_21:
        /*0010*/ 	.word	index@($__internal_2_$__cuda_sm10x_tcgen05_guardrail_trap_unallocated_columns_being_dealloced)
        /*0014*/ 	.word	0x00000000


	//----- nvinfo : EIATTR_FRAME_SIZE
	.align		4
.L_22:
        /*0018*/ 	.byte	0x04, 0x11
        /*001a*/ 	.short	(.L_24 - .L_23)
	.align		4
.L_23:
        /*001c*/ 	.word	index@($__internal_1_$__cuda_sm10x_tcgen05_guardrail_trap_phase_invalid_during_alloc)
        /*0020*/ 	.word	0x00000000


	//----- nvinfo : EIATTR_FRAME_SIZE
	.align		4
.L_24:
        /*0024*/ 	.byte	0x04, 0x11
        /*0026*/ 	.short	(.L_26 - .L_25)
	.align		4
.L_25:
        /*0028*/ 	.word	index@($__internal_0_$__cuda_sm10x_tcgen05_guardrail_trap_col_being_dealloced_not_returned_by_alloc)
        /*002c*/ 	.word	0x00000000


	//----- nvinfo : EIATTR_FRAME_SIZE
	.align		4
.L_26:
        /*0030*/ 	.byte	0x04, 0x11
        /*0032*/ 	.short	(.L_28 - .L_27)
	.align		4
.L_27:
        /*0034*/ 	.word	index@(_ZN7cutlass13device_kernelINS_4gemm6kernel13GemmUniversalIN4cute5tupleIJiiiiEEENS1_10collective13CollectiveMmaINS1_35MainloopSm100TmaUmmaWarpSpecializedILi8ELi2ELi4ENS5_IJNS4_1CILi4EEENSA_ILi2EEENSA_ILi1EEEEEEEENS5_IJNSA_ILi128EEENSA_ILi256EEESG_EEENS_12float_e4m3_tENS5_IJlSD_lEEESJ_SK_NS4_8TiledMMAINS4_8MMA_AtomIJNS4_10MMA_TraitsINS4_25SM100_MMA_F8F6F4_2x1SM_SSEJSJ_SJ_fSG_SH_NS4_17integral_constantINS4_4UMMA5MajorELSR_0EEESS_NSP_INSQ_7ScaleInELST_0EEESU_EEEEEENS4_6LayoutINS5_IJSD_SD_SD_EEENS5_IJNSA_ILi0EEESZ_SZ_EEEEENS5_IJNS4_10UnderscoreES12_S12_EEEEENS4_28SM100_TMA_2SM_LOAD_MULTICASTENS4_14ComposedLayoutINS4_7SwizzleILi3ELi4ELi3EEENS4_18smem_ptr_flag_bitsILi8EEENSX_INS5_IJNSA_ILi8EEESG_EEENS5_IJSG_SD_EEEEEEEvNS4_8identityES15_S1F_vS1G_EENS_8epilogue10collective18CollectiveEpilogueINS1I_23Sm100TmaWarpSpecializedILi4ELi2ELi32ELb0ELb0EEEJNS5_IJNSA_ILi64EEESH_SG_EEENS5_IJNSX_IS1N_SD_EENSX_INS5_IJNSA_ILi32EEESC_EEENS5_IJSD_SG_EEEEEEEESJ_SK_SJ_SK_NS1I_6fusion15FusionCallbacksIS1M_NS1V_17LinearCombinationISJ_fSJ_fLNS_15FloatRoundStyleE2EEES1O_S1U_JEEENS4_5SM1004TMEM4LOAD26SM100_TMEM_LOAD_32dp32b32xENS4_13SM90_TMA_LOADENS16_INS17_ILi1ELi4ELi3EEES1A_NSX_INS5_IJS1B_S1Q_EEENS5_IJS1Q_SD_EEEEEEENS4_39AutoVectorizingCopyWithAssumedAlignmentILi128EEENS4_14SM90_TMA_STOREES2A_S2C_S2C_EEEvvEEEEvNT_6ParamsE)
        /*0038*/ 	.word	0x00000000


	//----- nvinfo : EIATTR_MIN_STACK_SIZE
	.align		4
.L_28:
        /*003c*/ 	.byte	0x04, 0x12
        /*003e*/ 	.short	(.L_30 - .L_29)
	.align		4
.L_29:
        /*0040*/ 	.word	index@(_ZN7cutlass13device_kernelINS_4gemm6kernel13GemmUniversalIN4cute5tupleIJiiiiEEENS1_10collective13CollectiveMmaINS1_35MainloopSm100TmaUmmaWarpSpecializedILi8ELi2ELi4ENS5_IJNS4_1CILi4EEENSA_ILi2EEENSA_ILi1EEEEEEEENS5_IJNSA_ILi128EEENSA_ILi256EEESG_EEENS_12float_e4m3_tENS5_IJlSD_lEEESJ_SK_NS4_8TiledMMAINS4_8MMA_AtomIJNS4_10MMA_TraitsINS4_25SM100_MMA_F8F6F4_2x1SM_SSEJSJ_SJ_fSG_SH_NS4_17integral_constantINS4_4UMMA5MajorELSR_0EEESS_NSP_INSQ_7ScaleInELST_0EEESU_EEEEEENS4_6LayoutINS5_IJSD_SD_SD_EEENS5_IJNSA_ILi0EEESZ_SZ_EEEEENS5_IJNS4_10UnderscoreES12_S12_EEEEENS4_28SM100_TMA_2SM_LOAD_MULTICASTENS4_14ComposedLayoutINS4_7SwizzleILi3ELi4ELi3EEENS4_18smem_ptr_flag_bitsILi8EEENSX_INS5_IJNSA_ILi8EEESG_EEENS5_IJSG_SD_EEEEEEEvNS4_8identityES15_S1F_vS1G_EENS_8epilogue10collective18CollectiveEpilogueINS1I_23Sm100TmaWarpSpecializedILi4ELi2ELi32ELb0ELb0EEEJNS5_IJNSA_ILi64EEESH_SG_EEENS5_IJNSX_IS1N_SD_EENSX_INS5_IJNSA_ILi32EEESC_EEENS5_IJSD_SG_EEEEEEEESJ_SK_SJ_SK_NS1I_6fusion15FusionCallbacksIS1M_NS1V_17LinearCombinationISJ_fSJ_fLNS_15FloatRoundStyleE2EEES1O_S1U_JEEENS4_5SM1004TMEM4LOAD26SM100_TMEM_LOAD_32dp32b32xENS4_13SM90_TMA_LOADENS16_INS17_ILi1ELi4ELi3EEES1A_NSX_INS5_IJS1B_S1Q_EEENS5_IJS1Q_SD_EEEEEEENS4_39AutoVectorizingCopyWithAssumedAlignmentILi128EEENS4_14SM90_TMA_STOREES2A_S2C_S2C_EEEvvEEEEvNT_6ParamsE)
        /*0044*/ 	.word	0x00000000
.L_30:


//--------------------- .nv.compat                --------------------------
	.section	.nv.compat,"",@"SHT_CUDA_COMPAT_INFO"
	.align	4
        /*0000*/ 	.byte	0x02, 0x09, 0x01, 0x00, 0x02, 0x02, 0x02, 0x00, 0x02, 0x05, 0x05, 0x00, 0x03, 0x07, 0x01, 0x01
        /*0010*/ 	.byte	0x02, 0x03, 0x01, 0x00, 0x02, 0x06, 0x01, 0x00, 0x04, 0x0b, 0x08, 0x00, 0x09, 0x00, 0x00, 0x00
        /*0020*/ 	.byte	0x00, 0x00, 0x00, 0x00


//--------------------- .nv.info._ZN7cutlass13device_kernelINS_4gemm6kernel13GemmUniversalIN4cute5tupleIJiiiiEEENS1_10collective13CollectiveMmaINS1_35MainloopSm100TmaUmmaWarpSpecializedILi8ELi2ELi4ENS5_IJNS4_1CILi4EEENSA_ILi2EEENSA_ILi1EEEEEEEENS5_IJNSA_ILi128EEENSA_ILi256EEESG_EEENS_12float_e4m3_tENS5_IJlSD_lEEESJ_SK_NS4_8TiledMMAINS4_8MMA_AtomIJNS4_10MMA_TraitsINS4_25SM100_MMA_F8F6F4_2x1SM_SSEJSJ_SJ_fSG_SH_NS4_17integral_constantINS4_4UMMA5MajorELSR_0EEESS_NSP_INSQ_7ScaleInELST_0EEESU_EEEEEENS4_6LayoutINS5_IJSD_SD_SD_EEENS5_IJNSA_ILi0EEESZ_SZ_EEEEENS5_IJNS4_10UnderscoreES12_S12_EEEEENS4_28SM100_TMA_2SM_LOAD_MULTICASTENS4_14ComposedLayoutINS4_7SwizzleILi3ELi4ELi3EEENS4_18smem_ptr_flag_bitsILi8EEENSX_INS5_IJNSA_ILi8EEESG_EEENS5_IJSG_SD_EEEEEEEvNS4_8identityES15_S1F_vS1G_EENS_8epilogue10collective18CollectiveEpilogueINS1I_23Sm100TmaWarpSpecializedILi4ELi2ELi32ELb0ELb0EEEJNS5_IJNSA_ILi64EEESH_SG_EEENS5_IJNSX_IS1N_SD_EENSX_INS5_IJNSA_ILi32EEESC_EEENS5_IJSD_SG_EEEEEEEESJ_SK_SJ_SK_NS1I_6fusion15FusionCallbacksIS1M_NS1V_17LinearCombinationISJ_fSJ_fLNS_15FloatRoundStyleE2EEES1O_S1U_JEEENS4_5SM1004TMEM4LOAD26SM100_TMEM_LOAD_32dp32b32xENS4_13SM90_TMA_LOADENS16_INS17_ILi1ELi4ELi3EEES1A_NSX_INS5_IJS1B_S1Q_EEENS5_IJS1Q_SD_EEEEEEENS4_39AutoVectorizingCopyWithAssumedAlignmentILi128EEENS4_14SM90_TMA_STOREES2A_S2C_S2C_EEEvvEEEEvNT_6ParamsE --------------------------
	.section	.nv.info._ZN7cutlass13device_kernelINS_4gemm6kernel13GemmUniversalIN4cute5tupleIJiiiiEEENS1_10collective13CollectiveMmaINS1_35MainloopSm100TmaUmmaWarpSpecializedILi8ELi2ELi4ENS5_IJNS4_1CILi4EEENSA_ILi2EEENSA_ILi1EEEEEEEENS5_IJNSA_ILi128EEENSA_ILi256EEESG_EEENS_12float_e4m3_tENS5_IJlSD_lEEESJ_SK_NS4_8TiledMMAINS4_8MMA_AtomIJNS4_10MMA_TraitsINS4_25SM100_MMA_F8F6F4_2x1SM_SSEJSJ_SJ_fSG_SH_NS4_17integral_constantINS4_4UMMA5MajorELSR_0EEESS_NSP_INSQ_7ScaleInELST_0EEESU_EEEEEENS4_6LayoutINS5_IJSD_SD_SD_EEENS5_IJNSA_ILi0EEESZ_SZ_EEEEENS5_IJNS4_10UnderscoreES12_S12_EEEEENS4_28SM100_TMA_2SM_LOAD_MULTICASTENS4_14ComposedLayoutINS4_7SwizzleILi3ELi4ELi3EEENS4_18smem_ptr_flag_bitsILi8EEENSX_INS5_IJNSA_ILi8EEESG_EEENS5_IJSG_SD_EEEEEEEvNS4_8identityES15_S1F_vS1G_EENS_8epilogue10collective18CollectiveEpilogueINS1I_23Sm100TmaWarpSpecializedILi4ELi2ELi32ELb0ELb0EEEJNS5_IJNSA_ILi64EEESH_SG_EEENS5_IJNSX_IS1N_SD_EENSX_INS5_IJNSA_ILi32EEESC_EEENS5_IJSD_SG_EEEEEEEESJ_SK_SJ_SK_NS1I_6fusion15FusionCallbacksIS1M_NS1V_17LinearCombinationISJ_fSJ_fLNS_15FloatRoundStyleE2EEES1O_S1U_JEEENS4_5SM1004TMEM4LOAD26SM100_TMEM_LOAD_32dp32b32xENS4_13SM90_TMA_LOADENS16_INS17_ILi1ELi4ELi3EEES1A_NSX_INS5_IJS1B_S1Q_EEENS5_IJS1Q_SD_EEEEEEENS4_39AutoVectorizingCopyWithAssumedAlignmentILi128EEENS4_14SM90_TMA_STOREES2A_S2C_S2C_EEEvvEEEEvNT_6ParamsE,"",@"SHT_CUDA_INFO"
	.sectionflags	@""
	.align	4


	//----- nvinfo : EIATTR_CUDA_API_VERSION
	.align		4
        /*0000*/ 	.byte	0x04, 0x37
        /*0002*/ 	.short	(.L_32 - .L_31)
.L_31:
        /*0004*/ 	.word	0x00000082


	//----- nvinfo : EIATTR_KPARAM_INFO
	.align		4
.L_32:
        /*0008*/ 	.byte	0x04, 0x17
        /*000a*/ 	.short	(.L_34 - .L_33)
.L_33:
        /*000c*/ 	.word	0x00000000
        /*0010*/ 	.short	0x0000
        /*0012*/ 	.short	0x0000
        /*0014*/ 	.byte	0x00, 0xf0, 0x01, 0x20


	//----- nvinfo : EIATTR_AT_ENTRY_FRAGMENTS
	.align		4
.L_34:
        /*0018*/ 	.byte	0x04, 0x4f
        /*001a*/ 	.short	(.L_36 - .L_35)


	//   ....[0]....
.L_35:
        /*001c*/ 	.word	0x00000007


	//----- nvinfo : EIATTR_RESERVED_SMEM_USED
	.align		4
.L_36:
        /*0020*/ 	.byte	0x01, 0x41
	.zero		2


	//----- nvinfo : EIATTR_SPARSE_MMA_MASK
	.align		4
        /*0024*/ 	.byte	0x03, 0x50
        /*0026*/ 	.short	0x0000


	//----- nvinfo : EIATTR_TCGEN05_2CTA_USED
	.align		4
        /*0028*/ 	.byte	0x01, 0x52
	.zero		2


	//----- nvinfo : EIATTR_MAXREG_COUNT
	.align		4
        /*002c*/ 	.byte	0x03, 0x1b
        /*002e*/ 	.short	0x00ff


	//----- nvinfo : EIATTR_NUM_BARRIERS
	.align		4
        /*0030*/ 	.byte	0x02, 0x4c
        /*0032*/ 	.byte	0x07
	.zero		1


	//----- nvinfo : EIATTR_EXTERNS
	.align		4
        /*0034*/ 	.byte	0x04, 0x0f
        /*0036*/ 	.short	(.L_38 - .L_37)


	//   ....[0]....
	.align		4
.L_37:
        /*0038*/ 	.word	index@(__assertfail)


	//----- nvinfo : EIATTR_MERCURY_ISA_VERSION
	.align		4
.L_38:
        /*003c*/ 	.byte	0x03, 0x5f
        /*003e*/ 	.short	0x0101


	//----- nvinfo : EIATTR_INT_WARP_WIDE_INSTR_OFFSETS
	.align		4
        /*0040*/ 	.byte	0x04, 0x31
        /*0042*/ 	.short	(.L_40 - .L_39)


	//   ....[0]....
.L_39:
        /*0044*/ 	.word	0x00000de0


	//   ....[1]....
        /*0048*/ 	.word	0x00000e80


	//   ....[2]....
        /*004c*/ 	.word	0x000046d0


	//   ....[3]....
        /*0050*/ 	.word	0x000046f0


	//   ....[4]....
        /*0054*/ 	.word	0x00004720


	//   ....[5]....
        /*0058*/ 	.word	0x00005290


	//   ....[6]....
        /*005c*/ 	.word	0x00005330


	//   ....[7]....
        /*0060*/ 	.word	0x000053e0


	//   ....[8]....
        /*0064*/ 	.word	0x00005450


	//   ....[9]....
        /*0068*/ 	.word	0x00005510


	//   ....[10]....
        /*006c*/ 	.word	0x000055b0


	//   ....[11]....
        /*0070*/ 	.word	0x00005620


	//   ....[12]....
        /*0074*/ 	.word	0x000056e0


	//   ....[13]....
        /*0078*/ 	.word	0x00005780


	//   ....[14]....
        /*007c*/ 	.word	0x00005820


	//   ....[15]....
        /*0080*/ 	.word	0x00005910


	//   ....[16]....
        /*0084*/ 	.word	0x000059e0


	//----- nvinfo : EIATTR_COOP_GROUP_MASK_REGIDS
	.align		4
.L_40:
        /*0088*/ 	.byte	0x04, 0x29
        /*008a*/ 	.short	(.L_42 - .L_41)


	//   ....[0]....
.L_41:
        /*008c*/ 	.word	0xffffffff


	//   ....[1]....
        /*0090*/ 	.word	0xffffffff


	//   ....[2]....
        /*0094*/ 	.word	0xffffffff


	//   ....[3]....
        /*0098*/ 	.word	0xffffffff


	//   ....[4]....
        /*009c*/ 	.word	0xffffffff


	//   ....[5]....
        /*00a0*/ 	.word	0xffffffff


	//   ....[6]....
        /*00a4*/ 	.word	0xffffffff


	//   ....[7]....
        /*00a8*/ 	.word	0xffffffff


	//   ....[8]....
        /*00ac*/ 	.word	0xffffffff


	//   ....[9]....
        /*00b0*/ 	.word	0xffffffff


	//   ....[10]....
        /*00b4*/ 	.word	0xffffffff


	//   ....[11]....
        /*00b8*/ 	.word	0xffffffff


	//   ....[12]....
        /*00bc*/ 	.word	0xffffffff


	//   ....[13]....
        /*00c0*/ 	.word	0xffffffff


	//----- nvinfo : EIATTR_COOP_GROUP_INSTR_OFFSETS
	.align		4
.L_42:
        /*00c4*/ 	.byte	0x04, 0x28
        /*00c6*/ 	.short	(.L_44 - .L_43)


	//   ....[0]....
.L_43:
        /*00c8*/ 	.word	0x000000b0


	//   ....[1]....
        /*00cc*/ 	.word	0x00000510


	//   ....[2]....
        /*00d0*/ 	.word	0x00000750


	//   ....[3]....
        /*00d4*/ 	.word	0x000008e0


	//   ....[4]....
        /*00d8*/ 	.word	0x000009d0


	//   ....[5]....
        /*00dc*/ 	.word	0x00000b30


	//   ....[6]....
        /*00e0*/ 	.word	0x00000cc0


	//   ....[7]....
        /*00e4*/ 	.word	0x00000f00


	//   ....[8]....
        /*00e8*/ 	.word	0x000023d0


	//   ....[9]....
        /*00ec*/ 	.word	0x000034b0


	//   ....[10]....
        /*00f0*/ 	.word	0x00003980


	//   ....[11]....
        /*00f4*/ 	.word	0x000039b0


	//   ....[12]....
        /*00f8*/ 	.word	0x000045d0


	//   ....[13]....
        /*00fc*/ 	.word	0x000047e0


	//----- nvinfo : EIATTR_VRC_CTA_INIT_COUNT
	.align		4
.L_44:
        /*0100*/ 	.byte	0x02, 0x4a
        /*0102*/ 	.byte	0x80
	.zero		1


	//----- nvinfo : EIATTR_SYSCALL_OFFSETS
	.align		4
        /*0104*/ 	.byte	0x04, 0x46
        /*0106*/ 	.short	(.L_46 - .L_45)


	//   ....[0]....
.L_45:
        /*0108*/ 	.word	0x00006550


	//   ....[1]....
        /*010c*/ 	.word	0x00006690


	//   ....[2]....
        /*0110*/ 	.word	0x00006e70


	//   ....[3]....
        /*0114*/ 	.word	0x00007c50


	//   ....[4]....
        /*0118*/ 	.word	0x000089e0


	//   ....[5]....
        /*011c*/ 	.word	0x00009790


	//----- nvinfo : EIATTR_MBARRIER_INSTR_OFFSETS
	.align		4
.L_46:
        /*0120*/ 	.byte	0x04, 0x39
        /*0122*/ 	.short	(.L_48 - .L_47)


	//   ....[0]....
.L_47:
        /*0124*/ 	.word	0x00000640
        /*0128*/ 	.word	0x000000ff
        /*012c*/ 	.word	0x00000000
        /*0130*/ 	.short	0x0100
        /*0132*/ 	.byte	0x04
	.zero		1


	//   ....[1]....
        /*0134*/ 	.word	0x00000650
        /*0138*/ 	.word	0x000000ff
        /*013c*/ 	.word	0x00000040
        /*0140*/ 	.short	0x0100
        /*0142*/ 	.byte	0x04
	.zero		1


	//   ....[2]....
        /*0144*/ 	.word	0x00000660
        /*0148*/ 	.word	0x000000ff
        /*014c*/ 	.word	0x00000008
        /*0150*/ 	.short	0x0100
        /*0152*/ 	.byte	0x04
	.zero		1


	//   ....[3]....
        /*0154*/ 	.word	0x00000670
        /*0158*/ 	.word	0x000000ff
        /*015c*/ 	.word	0x00000048
        /*0160*/ 	.short	0x0100
        /*0162*/ 	.byte	0x04
	.zero		1


	//   ....[4]....
        /*0164*/ 	.word	0x00000680
        /*0168*/ 	.word	0x000000ff
        /*016c*/ 	.word	0x00000010
        /*0170*/ 	.short	0x0100
        /*0172*/ 	.byte	0x04
	.zero		1


	//   ....[5]....
        /*0174*/ 	.word	0x00000690
        /*0178*/ 	.word	0x000000ff
        /*017c*/ 	.word	0x00000050
        /*0180*/ 	.short	0x0100
        /*0182*/ 	.byte	0x04
	.zero		1


	//   ....[6]....
        /*0184*/ 	.word	0x000006a0
        /*0188*/ 	.word	0x000000ff
        /*018c*/ 	.word	0x00000018
        /*0190*/ 	.short	0x0100
        /*0192*/ 	.byte	0x04
	.zero		1


	//   ....[7]....
        /*0194*/ 	.word	0x000006b0
        /*0198*/ 	.word	0x000000ff
        /*019c*/ 	.word	0x00000058
        /*01a0*/ 	.short	0x0100
        /*01a2*/ 	.byte	0x04
	.zero		1


	//   ....[8]....
        /*01a4*/ 	.word	0x000006c0
        /*01a8*/ 	.word	0x000000ff
        /*01ac*/ 	.word	0x00000020
        /*01b0*/ 	.short	0x0100
        /*01b2*/ 	.byte	0x04
	.zero		1


	//   ....[9]....
        /*01b4*/ 	.word	0x000006d0
        /*01b8*/ 	.word	0x000000ff
        /*01bc*/ 	.word	0x00000060
        /*01c0*/ 	.short	0x0100
        /*01c2*/ 	.byte	0x04
	.zero		1


	//   ....[10]....
        /*01c4*/ 	.word	0x000006e0
        /*01c8*/ 	.word	0x000000ff
        /*01cc*/ 	.word	0x00000028
        /*01d0*/ 	.short	0x0100
        /*01d2*/ 	.byte	0x04
	.zero		1


	//   ....[11]....
        /*01d4*/ 	.word	0x000006f0
        /*01d8*/ 	.word	0x000000ff
        /*01dc*/ 	.word	0x00000068
        /*01e0*/ 	.short	0x0100
        /*01e2*/ 	.byte	0x04
	.zero		1


	//   ....[12]....
        /*01e4*/ 	.word	0x00000700
        /*01e8*/ 	.word	0x000000ff
        /*01ec*/ 	.word	0x00000030
        /*01f0*/ 	.short	0x0100
        /*01f2*/ 	.byte	0x04
	.zero		1


	//   ....[13]....
        /*01f4*/ 	.word	0x00000710
        /*01f8*/ 	.word	0x000000ff
        /*01fc*/ 	.word	0x00000070
        /*0200*/ 	.short	0x0100
        /*0202*/ 	.byte	0x04
	.zero		1


	//   ....[14]....
        /*0204*/ 	.word	0x00000720
        /*0208*/ 	.word	0x000000ff
        /*020c*/ 	.word	0x00000038
        /*0210*/ 	.short	0x0100
        /*0212*/ 	.byte	0x04
	.zero		1


	//   ....[15]....
        /*0214*/ 	.word	0x00000730
        /*0218*/ 	.word	0x000000ff
        /*021c*/ 	.word	0x00000078
        /*0220*/ 	.short	0x0100
        /*0222*/ 	.byte	0x04
	.zero		1


	//   ....[16]....
        /*0224*/ 	.word	0x00000850
        /*0228*/ 	.word	0x000000ff
        /*022c*/ 	.word	0x00000080
        /*0230*/ 	.short	0x0100
        /*0232*/ 	.byte	0x04
	.zero		1


	//   ....[17]....
        /*0234*/ 	.word	0x00000860
        /*0238*/ 	.word	0x000000ff
        /*023c*/ 	.word	0x000000a0
        /*0240*/ 	.short	0x0100
        /*0242*/ 	.byte	0x04
	.zero		1


	//   ....[18]....
        /*0244*/ 	.word	0x00000870
        /*0248*/ 	.word	0x000000ff
        /*024c*/ 	.word	0x00000088
        /*0250*/ 	.short	0x0100
        /*0252*/ 	.byte	0x04
	.zero		1


	//   ....[19]....
        /*0254*/ 	.word	0x00000880
        /*0258*/ 	.word	0x000000ff
        /*025c*/ 	.word	0x000000a8
        /*0260*/ 	.short	0x0100
        /*0262*/ 	.byte	0x04
	.zero		1


	//   ....[20]....
        /*0264*/ 	.word	0x00000890
        /*0268*/ 	.word	0x000000ff
        /*026c*/ 	.word	0x00000090
        /*0270*/ 	.short	0x0100
        /*0272*/ 	.byte	0x04
	.zero		1


	//   ....[21]....
        /*0274*/ 	.word	0x000008a0
        /*0278*/ 	.word	0x000000ff
        /*027c*/ 	.word	0x000000b0
        /*0280*/ 	.short	0x0100
        /*0282*/ 	.byte	0x04
	.zero		1


	//   ....[22]....
        /*0284*/ 	.word	0x000008b0
        /*0288*/ 	.word	0x000000ff
        /*028c*/ 	.word	0x00000098
        /*0290*/ 	.short	0x0100
        /*0292*/ 	.byte	0x04
	.zero		1


	//   ....[23]....
        /*0294*/ 	.word	0x000008c0
        /*0298*/ 	.word	0x000000ff
        /*029c*/ 	.word	0x000000b8
        /*02a0*/ 	.short	0x0100
        /*02a2*/ 	.byte	0x04
	.zero		1


	//   ....[24]....
        /*02a4*/ 	.word	0x000009a0
        /*02a8*/ 	.word	0x000000ff
        /*02ac*/ 	.word	0x000000c0
        /*02b0*/ 	.short	0x0100
        /*02b2*/ 	.byte	0x06
	.zero		1


	//   ....[25]....
        /*02b4*/ 	.word	0x000009b0
        /*02b8*/ 	.word	0x000000ff
        /*02bc*/ 	.word	0x000000c8
        /*02c0*/ 	.short	0x0100
        /*02c2*/ 	.byte	0x06
	.zero		1


	//   ....[26]....
        /*02c4*/ 	.word	0x00000ae0
        /*02c8*/ 	.word	0x000000ff
        /*02cc*/ 	.word	0x000000d0
        /*02d0*/ 	.short	0x0100
        /*02d2*/ 	.byte	0x06
	.zero		1


	//   ....[27]....
        /*02d4*/ 	.word	0x00000af0
        /*02d8*/ 	.word	0x000000ff
        /*02dc*/ 	.word	0x000000e0
        /*02e0*/ 	.short	0x0100
        /*02e2*/ 	.byte	0x06
	.zero		1


	//   ....[28]....
        /*02e4*/ 	.word	0x00000b00
        /*02e8*/ 	.word	0x000000ff
        /*02ec*/ 	.word	0x000000d8
        /*02f0*/ 	.short	0x0100
        /*02f2*/ 	.byte	0x06
	.zero		1


	//   ....[29]....
        /*02f4*/ 	.word	0x00000b10
        /*02f8*/ 	.word	0x000000ff
        /*02fc*/ 	.word	0x000000e8
        /*0300*/ 	.short	0x0100
        /*0302*/ 	.byte	0x06
	.zero		1


	//   ....[30]....
        /*0304*/ 	.word	0x00000c30
        /*0308*/ 	.word	0x000000ff
        /*030c*/ 	.word	0x000000f0
        /*0310*/ 	.short	0x0100
        /*0312*/ 	.byte	0x04
	.zero		1


	//   ....[31]....
        /*0314*/ 	.word	0x00000c40
        /*0318*/ 	.word	0x000000ff
        /*031c*/ 	.word	0x00000110
        /*0320*/ 	.short	0x0100
        /*0322*/ 	.byte	0x04
	.zero		1


	//   ....[32]....
        /*0324*/ 	.word	0x00000c50
        /*0328*/ 	.word	0x000000ff
        /*032c*/ 	.word	0x000000f8
        /*0330*/ 	.short	0x0100
        /*0332*/ 	.byte	0x04
	.zero		1


	//   ....[33]....
        /*0334*/ 	.word	0x00000c60
        /*0338*/ 	.word	0x000000ff
        /*033c*/ 	.word	0x00000118
        /*0340*/ 	.short	0x0100
        /*0342*/ 	.byte	0x04
	.zero		1


	//   ....[34]....
        /*0344*/ 	.word	0x00000c70
        /*0348*/ 	.word	0x000000ff
        /*034c*/ 	.word	0x00000100
        /*0350*/ 	.short	0x0100
        /*0352*/ 	.byte	0x04
	.zero		1


	//   ....[35]....
        /*0354*/ 	.word	0x00000c80
        /*0358*/ 	.word	0x000000ff
        /*035c*/ 	.word	0x00000120
        /*0360*/ 	.short	0x0100
        /*0362*/ 	.byte	0x04
	.zero		1


	//   ....[36]....
        /*0364*/ 	.word	0x00000c90
        /*0368*/ 	.word	0x000000ff
        /*036c*/ 	.word	0x00000108
        /*0370*/ 	.short	0x0100
        /*0372*/ 	.byte	0x04
	.zero		1


	//   ....[37]....
        /*0374*/ 	.word	0x00000ca0
        /*0378*/ 	.word	0x000000ff
        /*037c*/ 	.word	0x00000128
        /*0380*/ 	.short	0x0100
        /*0382*/ 	.byte	0x04
	.zero		1


	//   ....[38]....
        /*0384*/ 	.word	0x00000d90
        /*0388*/ 	.word	0x000000ff
        /*038c*/ 	.word	0x00000130
        /*0390*/ 	.short	0x0100
        /*0392*/ 	.byte	0x04
	.zero		1


	//   ....[39]....
        /*0394*/ 	.word	0x00000da0
        /*0398*/ 	.word	0x000000ff
        /*039c*/ 	.word	0x00000140
        /*03a0*/ 	.short	0x0100
        /*03a2*/ 	.byte	0x04
	.zero		1


	//   ....[40]....
        /*03a4*/ 	.word	0x00000db0
        /*03a8*/ 	.word	0x000000ff
        /*03ac*/ 	.word	0x00000138
        /*03b0*/ 	.short	0x0100
        /*03b2*/ 	.byte	0x04
	.zero		1


	//   ....[41]....
        /*03b4*/ 	.word	0x00000dc0
        /*03b8*/ 	.word	0x000000ff
        /*03bc*/ 	.word	0x00000148
        /*03c0*/ 	.short	0x0100
        /*03c2*/ 	.byte	0x04
	.zero		1


	//   ....[42]....
        /*03c4*/ 	.word	0x00000ec0
        /*03c8*/ 	.word	0x000000ff
        /*03cc*/ 	.word	0x00000150
        /*03d0*/ 	.short	0x0100
        /*03d2*/ 	.byte	0x06
	.zero		1


	//   ....[43]....
        /*03d4*/ 	.word	0x00001c10
        /*03d8*/ 	.word	0x00000000
        /*03dc*/ 	.word	0x00000140
        /*03e0*/ 	.short	0x010a
        /*03e2*/ 	.byte	0xff
	.zero		1


	//   ....[44]....
        /*03e4*/ 	.word	0x00001c30
        /*03e8*/ 	.word	0x00000000
        /*03ec*/ 	.word	0x00000130
        /*03f0*/ 	.short	0x0101
        /*03f2*/ 	.byte	0xff
	.zero		1


	//   ....[45]....
        /*03f4*/ 	.word	0x00001ce0
        /*03f8*/ 	.word	0x000000ff
        /*03fc*/ 	.word	0x00000040
        /*0400*/ 	.short	0x010a
        /*0402*/ 	.byte	0x04
	.zero		1


	//   ....[46]....
        /*0404*/ 	.word	0x00001db0
        /*0408*/ 	.word	0x000000ff
        /*040c*/ 	.word	0x00000040
        /*0410*/ 	.short	0x010a
        /*0412*/ 	.byte	0x21
	.zero		1


	//   ....[47]....
        /*0414*/ 	.word	0x00001f60
        /*0418*/ 	.word	0x000000ff
        /*041c*/ 	.word	0x00000040
        /*0420*/ 	.short	0x010a
        /*0422*/ 	.byte	0x05
	.zero		1


	//   ....[48]....
        /*0424*/ 	.word	0x00002080
        /*0428*/ 	.word	0x000000ff
        /*042c*/ 	.word	0x000000c8
        /*0430*/ 	.short	0x0101
        /*0432*/ 	.byte	0x0d
	.zero		1


	//   ....[49]....
        /*0434*/ 	.word	0x000020a0
        /*0438*/ 	.word	0x000000ff
        /*043c*/ 	.word	0x00000040
        /*0440*/ 	.short	0x010a
        /*0442*/ 	.byte	0x04
	.zero		1


	//   ....[50]....
        /*0444*/ 	.word	0x00002120
        /*0448*/ 	.word	0x000000ff
        /*044c*/ 	.word	0x00000040
        /*0450*/ 	.short	0x010a
        /*0452*/ 	.byte	0x11
	.zero		1


	//   ....[51]....
        /*0454*/ 	.word	0x000022b0
        /*0458*/ 	.word	0x000000ff
        /*045c*/ 	.word	0x00000040
        /*0460*/ 	.short	0x010a
        /*0462*/ 	.byte	0x05
	.zero		1


	//   ....[52]....
        /*0464*/ 	.word	0x00002400
        /*0468*/ 	.word	0x00000003
        /*046c*/ 	.word	0x000000d0
        /*0470*/ 	.short	0x010a
        /*0472*/ 	.byte	0xff
	.zero		1


	//   ....[53]....
        /*0474*/ 	.word	0x00002550
        /*0478*/ 	.word	0x00000000
        /*047c*/ 	.word	0x00000000
        /*0480*/ 	.short	0x0101
        /*0482*/ 	.byte	0xff
	.zero		1


	//   ....[54]....
        /*0484*/ 	.word	0x00002af0
        /*0488*/ 	.word	0x000000ff
        /*048c*/ 	.word	0x00000000
        /*0490*/ 	.short	0x010a
        /*0492*/ 	.byte	0x04
	.zero		1


	//   ....[55]....
        /*0494*/ 	.word	0x00002b80
        /*0498*/ 	.word	0x000000ff
        /*049c*/ 	.word	0x00000000
        /*04a0*/ 	.short	0x010a
        /*04a2*/ 	.byte	0x05
	.zero		1


	//   ....[56]....
        /*04a4*/ 	.word	0x00002c10
        /*04a8*/ 	.word	0x000000ff
        /*04ac*/ 	.word	0x00000000
        /*04b0*/ 	.short	0x010a
        /*04b2*/ 	.byte	0x05
	.zero		1


	//   ....[57]....
        /*04b4*/ 	.word	0x00002ca0
        /*04b8*/ 	.word	0x000000ff
        /*04bc*/ 	.word	0x00000000
        /*04c0*/ 	.short	0x010a
        /*04c2*/ 	.byte	0x05
	.zero		1


	//   ....[58]....
        /*04c4*/ 	.word	0x00002d30
        /*04c8*/ 	.word	0x000000ff
        /*04cc*/ 	.word	0x00000000
        /*04d0*/ 	.short	0x010a
        /*04d2*/ 	.byte	0x05
	.zero		1


	//   ....[59]....
        /*04d4*/ 	.word	0x00002dc0
        /*04d8*/ 	.word	0x000000ff
        /*04dc*/ 	.word	0x00000000
        /*04e0*/ 	.short	0x010a
        /*04e2*/ 	.byte	0x05
	.zero		1


	//   ....[60]....
        /*04e4*/ 	.word	0x00002e50
        /*04e8*/ 	.word	0x000000ff
        /*04ec*/ 	.word	0x00000000
        /*04f0*/ 	.short	0x010a
        /*04f2*/ 	.byte	0x05
	.zero		1


	//   ....[61]....
        /*04f4*/ 	.word	0x00002ef0
        /*04f8*/ 	.word	0x00000000
        /*04fc*/ 	.word	0x00000000
        /*0500*/ 	.short	0x010a
        /*0502*/ 	.byte	0xff
	.zero		1


	//   ....[62]....
        /*0504*/ 	.word	0x00003010
        /*0508*/ 	.word	0x00000002
        /*050c*/ 	.word	0x00000130
        /*0510*/ 	.short	0x010a
        /*0512*/ 	.byte	0xff
	.zero		1


	//   ....[63]....
        /*0514*/ 	.word	0x00003070
        /*0518*/ 	.word	0x00000004
        /*051c*/ 	.word	0x00000000
        /*0520*/ 	.short	0x0101
        /*0522*/ 	.byte	0xff
	.zero		1


	//   ....[64]....
        /*0524*/ 	.word	0x00003090
        /*0528*/ 	.word	0x000000ff
        /*052c*/ 	.word	0x000000e0
        /*0530*/ 	.short	0x010a
        /*0532*/ 	.byte	0x04
	.zero		1


	//   ....[65]....
        /*0534*/ 	.word	0x000031b0
        /*0538*/ 	.word	0x00000002
        /*053c*/ 	.word	0x000000d0
        /*0540*/ 	.short	0x010a
        /*0542*/ 	.byte	0xff
	.zero		1


	//   ....[66]....
        /*0544*/ 	.word	0x000032c0
        /*0548*/ 	.word	0x00000002
        /*054c*/ 	.word	0x00000000
        /*0550*/ 	.short	0x0101
        /*0552*/ 	.byte	0xff
	.zero		1


	//   ....[67]....
        /*0554*/ 	.word	0x00003350
        /*0558*/ 	.word	0x000000ff
        /*055c*/ 	.word	0x000000e0
        /*0560*/ 	.short	0x0106
        /*0562*/ 	.byte	0x04
	.zero		1


	//   ....[68]....
        /*0564*/ 	.word	0x00003370
        /*0568*/ 	.word	0x000000ff
        /*056c*/ 	.word	0x000000e0
        /*0570*/ 	.short	0x010a
        /*0572*/ 	.byte	0x04
	.zero		1


	//   ....[69]....
        /*0574*/ 	.word	0x00003400
        /*0578*/ 	.word	0x000000ff
        /*057c*/ 	.word	0x000000e0
        /*0580*/ 	.short	0x0106
        /*0582*/ 	.byte	0x07
	.zero		1


	//   ....[70]....
        /*0584*/ 	.word	0x00003440
        /*0588*/ 	.word	0x00000000
        /*058c*/ 	.word	0x000000e0
        /*0590*/ 	.short	0x010a
        /*0592*/ 	.byte	0xff
	.zero		1


	//   ....[71]....
        /*0594*/ 	.word	0x00003680
        /*0598*/ 	.word	0x000000ff
        /*059c*/ 	.word	0x00000008
        /*05a0*/ 	.short	0x010a
        /*05a2*/ 	.byte	0x05
	.zero		1


	//   ....[72]....
        /*05a4*/ 	.word	0x000036a0
        /*05a8*/ 	.word	0x000000ff
        /*05ac*/ 	.word	0x00000008
        /*05b0*/ 	.short	0x010a
        /*05b2*/ 	.byte	0x05
	.zero		1


	//   ....[73]....
        /*05b4*/ 	.word	0x00003830
        /*05b8*/ 	.word	0x000000ff
        /*05bc*/ 	.word	0x00000008
        /*05c0*/ 	.short	0x010a
        /*05c2*/ 	.byte	0x05
	.zero		1


	//   ....[74]....
        /*05c4*/ 	.word	0x00003850
        /*05c8*/ 	.word	0x000000ff
        /*05cc*/ 	.word	0x00000008
        /*05d0*/ 	.short	0x010a
        /*05d2*/ 	.byte	0x05
	.zero		1


	//   ....[75]....
        /*05d4*/ 	.word	0x00003910
        /*05d8*/ 	.word	0x000000ff
        /*05dc*/ 	.word	0x00000000
        /*05e0*/ 	.short	0x0101
        /*05e2*/ 	.byte	0x04
	.zero		1


	//   ....[76]....
        /*05e4*/ 	.word	0x00003c50
        /*05e8*/ 	.word	0x00000000
        /*05ec*/ 	.word	0x000000d0
        /*05f0*/ 	.short	0x010a
        /*05f2*/ 	.byte	0xff
	.zero		1


	//   ....[77]....
        /*05f4*/ 	.word	0x00003d10
        /*05f8*/ 	.word	0x00000000
        /*05fc*/ 	.word	0x00000000
        /*0600*/ 	.short	0x0101
        /*0602*/ 	.byte	0xff
	.zero		1


	//   ....[78]....
        /*0604*/ 	.word	0x00003dd0
        /*0608*/ 	.word	0x000000ff
        /*060c*/ 	.word	0x00000000
        /*0610*/ 	.short	0x010a
        /*0612*/ 	.byte	0x04
	.zero		1


	//   ....[79]....
        /*0614*/ 	.word	0x00003de0
        /*0618*/ 	.word	0x000000ff
        /*061c*/ 	.word	0x00000110
        /*0620*/ 	.short	0x010a
        /*0622*/ 	.byte	0x1f
	.zero		1


	//   ....[80]....
        /*0624*/ 	.word	0x00003e90
        /*0628*/ 	.word	0x000000ff
        /*062c*/ 	.word	0x00000000
        /*0630*/ 	.short	0x010a
        /*0632*/ 	.byte	0x05
	.zero		1


	//   ....[81]....
        /*0634*/ 	.word	0x00003fc0
        /*0638*/ 	.word	0x000000ff
        /*063c*/ 	.word	0x00000000
        /*0640*/ 	.short	0x010a
        /*0642*/ 	.byte	0x04
	.zero		1


	//   ....[82]....
        /*0644*/ 	.word	0x000042c0
        /*0648*/ 	.word	0x000000ff
        /*064c*/ 	.word	0x00000000
        /*0650*/ 	.short	0x010a
        /*0652*/ 	.byte	0x04
	.zero		1


	//   ....[83]....
        /*0654*/ 	.word	0x00004350
        /*0658*/ 	.word	0x000000ff
        /*065c*/ 	.word	0x00000000
        /*0660*/ 	.short	0x010a
        /*0662*/ 	.byte	0x05
	.zero		1


	//   ....[84]....
        /*0664*/ 	.word	0x000043e0
        /*0668*/ 	.word	0x000000ff
        /*066c*/ 	.word	0x00000000
        /*0670*/ 	.short	0x010a
        /*0672*/ 	.byte	0x05
	.zero		1


	//   ....[85]....
        /*0674*/ 	.word	0x00004480
        /*0678*/ 	.word	0x00000000
        /*067c*/ 	.word	0x00000000
        /*0680*/ 	.short	0x010a
        /*0682*/ 	.byte	0xff
	.zero		1


	//   ....[86]....
        /*0684*/ 	.word	0x000044c0
        /*0688*/ 	.word	0x00000000
        /*068c*/ 	.word	0x00000000
        /*0690*/ 	.short	0x010a
        /*0692*/ 	.byte	0xff
	.zero		1


	//   ....[87]....
        /*0694*/ 	.word	0x00004530
        /*0698*/ 	.word	0x000000ff
        /*069c*/ 	.word	0x00000000
        /*06a0*/ 	.short	0x0101
        /*06a2*/ 	.byte	0x04
	.zero		1


	//   ....[88]....
        /*06a4*/ 	.word	0x00004570
        /*06a8*/ 	.word	0x000000ff
        /*06ac*/ 	.word	0x00000150
        /*06b0*/ 	.short	0x010a
        /*06b2*/ 	.byte	0x1a
	.zero		1


	//   ....[89]....
        /*06b4*/ 	.word	0x000045c0
        /*06b8*/ 	.word	0x000000ff
        /*06bc*/ 	.word	0x00000000
        /*06c0*/ 	.short	0x0101
        /*06c2*/ 	.byte	0x04
	.zero		1


	//   ....[90]....
        /*06c4*/ 	.word	0x00004a90
        /*06c8*/ 	.word	0x0000000c
        /*06cc*/ 	.word	0x000000d0
        /*06d0*/ 	.short	0x010a
        /*06d2*/ 	.byte	0xff
	.zero		1


	//   ....[91]....
        /*06d4*/ 	.word	0x00004c00
        /*06d8*/ 	.word	0x00000000
        /*06dc*/ 	.word	0x00000000
        /*06e0*/ 	.short	0x0101
        /*06e2*/ 	.byte	0xff
	.zero		1


	//   ....[92]....
        /*06e4*/ 	.word	0x00005090
        /*06e8*/ 	.word	0x000000ff
        /*06ec*/ 	.word	0x000000c8
        /*06f0*/ 	.short	0x010a
        /*06f2*/ 	.byte	0x15
	.zero		1


	//   ....[93]....
        /*06f4*/ 	.word	0x00005210
        /*06f8*/ 	.word	0x000000ff
        /*06fc*/ 	.word	0x000000a0
        /*0700*/ 	.short	0x010a
        /*0702*/ 	.byte	0x15
	.zero		1


	//   ....[94]....
        /*0704*/ 	.word	0x00005400
        /*0708*/ 	.word	0x000000ff
        /*070c*/ 	.word	0x00000080
        /*0710*/ 	.short	0x010b
        /*0712*/ 	.byte	0x15
	.zero		1


	//   ....[95]....
        /*0714*/ 	.word	0x00005410
        /*0718*/ 	.word	0x000000ff
        /*071c*/ 	.word	0x00000000
        /*0720*/ 	.short	0x0101
        /*0722*/ 	.byte	0x2e
	.zero		1


	//   ....[96]....
        /*0724*/ 	.word	0x00005420
        /*0728*/ 	.word	0x000000ff
        /*072c*/ 	.word	0x000000a8
        /*0730*/ 	.short	0x010a
        /*0732*/ 	.byte	0x15
	.zero		1


	//   ....[97]....
        /*0734*/ 	.word	0x000055d0
        /*0738*/ 	.word	0x000000ff
        /*073c*/ 	.word	0x00000088
        /*0740*/ 	.short	0x010b
        /*0742*/ 	.byte	0x15
	.zero		1


	//   ....[98]....
        /*0744*/ 	.word	0x000055e0
        /*0748*/ 	.word	0x000000ff
        /*074c*/ 	.word	0x00000000
        /*0750*/ 	.short	0x0101
        /*0752*/ 	.byte	0x27
	.zero		1


	//   ....[99]....
        /*0754*/ 	.word	0x000055f0
        /*0758*/ 	.word	0x000000ff
        /*075c*/ 	.word	0x000000b0
        /*0760*/ 	.short	0x010a
        /*0762*/ 	.byte	0x15
	.zero		1


	//   ....[100]....
        /*0764*/ 	.word	0x000057a0
        /*0768*/ 	.word	0x000000ff
        /*076c*/ 	.word	0x00000090
        /*0770*/ 	.short	0x010b
        /*0772*/ 	.byte	0x15
	.zero		1


	//   ....[101]....
        /*0774*/ 	.word	0x000057b0
        /*0778*/ 	.word	0x000000ff
        /*077c*/ 	.word	0x00000000
        /*0780*/ 	.short	0x0101
        /*0782*/ 	.byte	0x26
	.zero		1


	//   ....[102]....
        /*0784*/ 	.word	0x000057c0
        /*0788*/ 	.word	0x000000ff
        /*078c*/ 	.word	0x000000b8
        /*0790*/ 	.short	0x010a
        /*0792*/ 	.byte	0x15
	.zero		1


	//   ....[103]....
        /*0794*/ 	.word	0x00005a00
        /*0798*/ 	.word	0x000000ff
        /*079c*/ 	.word	0x00000098
        /*07a0*/ 	.short	0x010b
        /*07a2*/ 	.byte	0x15
	.zero		1


	//   ....[104]....
        /*07a4*/ 	.word	0x00005a10
        /*07a8*/ 	.word	0x000000ff
        /*07ac*/ 	.word	0x00000000
        /*07b0*/ 	.short	0x0101
        /*07b2*/ 	.byte	0x25
	.zero		1


	//   ....[105]....
        /*07b4*/ 	.word	0x00005a50
        /*07b8*/ 	.word	0x000000ff
        /*07bc*/ 	.word	0x000000a0
        /*07c0*/ 	.short	0x010a
        /*07c2*/ 	.byte	0x15
	.zero		1


	//   ....[106]....
        /*07c4*/ 	.word	0x00005a70
        /*07c8*/ 	.word	0x000000ff
        /*07cc*/ 	.word	0x000000a8
        /*07d0*/ 	.short	0x010a
        /*07d2*/ 	.byte	0x15
	.zero		1


	//   ....[107]....
        /*07d4*/ 	.word	0x00005a90
        /*07d8*/ 	.word	0x000000ff
        /*07dc*/ 	.word	0x000000b0
        /*07e0*/ 	.short	0x010a
        /*07e2*/ 	.byte	0x15
	.zero		1


	//   ....[108]....
        /*07e4*/ 	.word	0x00005ad0
        /*07e8*/ 	.word	0x00000000
        /*07ec*/ 	.word	0x000000b8
        /*07f0*/ 	.short	0x010a
        /*07f2*/ 	.byte	0xff
	.zero		1


	//   ....[109]....
        /*07f4*/ 	.word	0x00005df0
        /*07f8*/ 	.word	0x00000003
        /*07fc*/ 	.word	0x000000d0
        /*0800*/ 	.short	0x010a
        /*0802*/ 	.byte	0xff
	.zero		1


	//   ....[110]....
        /*0804*/ 	.word	0x00005f70
        /*0808*/ 	.word	0x00000000
        /*080c*/ 	.word	0x00000000
        /*0810*/ 	.short	0x0101
        /*0812*/ 	.byte	0xff
	.zero		1


	//   ....[111]....
        /*0814*/ 	.word	0x00006a60
        /*0818*/ 	.word	0x00000005
        /*081c*/ 	.word	0x00000080
        /*0820*/ 	.short	0x010a
        /*0822*/ 	.byte	0xff
	.zero		1


	//   ....[112]....
        /*0824*/ 	.word	0x00006a80
        /*0828*/ 	.word	0x0000005c
        /*082c*/ 	.word	0x000000f0
        /*0830*/ 	.short	0x010a
        /*0832*/ 	.byte	0xff
	.zero		1


	//   ....[113]....
        /*0834*/ 	.word	0x00006bc0
        /*0838*/ 	.word	0x00000005
        /*083c*/ 	.word	0x00000080
        /*0840*/ 	.short	0x010a
        /*0842*/ 	.byte	0xff
	.zero		1


	//   ....[114]....
        /*0844*/ 	.word	0x00006cf0
        /*0848*/ 	.word	0x00000000
        /*084c*/ 	.word	0x00000000
        /*0850*/ 	.short	0x0101
        /*0852*/ 	.byte	0xff
	.zero		1


	//   ....[115]....
        /*0854*/ 	.word	0x00006d50
        /*0858*/ 	.word	0x0000005c
        /*085c*/ 	.word	0x000000f0
        /*0860*/ 	.short	0x010a
        /*0862*/ 	.byte	0xff
	.zero		1


	//   ....[116]....
        /*0864*/ 	.word	0x000078f0
        /*0868*/ 	.word	0x00000070
        /*086c*/ 	.word	0x00000080
        /*0870*/ 	.short	0x010a
        /*0872*/ 	.byte	0xff
	.zero		1


	//   ....[117]....
        /*0874*/ 	.word	0x000079c0
        /*0878*/ 	.word	0x00000070
        /*087c*/ 	.word	0x00000080
        /*0880*/ 	.short	0x010a
        /*0882*/ 	.byte	0xff
	.zero		1


	//   ....[118]....
        /*0884*/ 	.word	0x00007af0
        /*0888*/ 	.word	0x00000000
        /*088c*/ 	.word	0x00000000
        /*0890*/ 	.short	0x0101
        /*0892*/ 	.byte	0xff
	.zero		1


	//   ....[119]....
        /*0894*/ 	.word	0x00008680
        /*0898*/ 	.word	0x00000070
        /*089c*/ 	.word	0x00000080
        /*08a0*/ 	.short	0x010a
        /*08a2*/ 	.byte	0xff
	.zero		1


	//   ....[120]....
        /*08a4*/ 	.word	0x00008750
        /*08a8*/ 	.word	0x00000070
        /*08ac*/ 	.word	0x00000080
        /*08b0*/ 	.short	0x010a
        /*08b2*/ 	.byte	0xff
	.zero		1


	//   ....[121]....
        /*08b4*/ 	.word	0x00008880
        /*08b8*/ 	.word	0x00000000
        /*08bc*/ 	.word	0x00000000
        /*08c0*/ 	.short	0x0101
        /*08c2*/ 	.byte	0xff
	.zero		1


	//   ....[122]....
        /*08c4*/ 	.word	0x00009430
        /*08c8*/ 	.word	0x00000067
        /*08cc*/ 	.word	0x00000080
        /*08d0*/ 	.short	0x010a
        /*08d2*/ 	.byte	0xff
	.zero		1


	//   ....[123]....
        /*08d4*/ 	.word	0x00009500
        /*08d8*/ 	.word	0x00000067
        /*08dc*/ 	.word	0x00000080
        /*08e0*/ 	.short	0x010a
        /*08e2*/ 	.byte	0xff
	.zero		1


	//   ....[124]....
        /*08e4*/ 	.word	0x00009630
        /*08e8*/ 	.word	0x00000000
        /*08ec*/ 	.word	0x00000000
        /*08f0*/ 	.short	0x0101
        /*08f2*/ 	.byte	0xff
	.zero		1


	//   ....[125]....
        /*08f4*/ 	.word	0x00009910
        /*08f8*/ 	.word	0x0000005c
        /*08fc*/ 	.word	0x00000000
        /*0900*/ 	.short	0x0101
        /*0902*/ 	.byte	0xff
	.zero		1


	//   ....[126]....
        /*0904*/ 	.word	0x0000a2c0
        /*0908*/ 	.word	0x00000000
        /*090c*/ 	.word	0x00000140
        /*0910*/ 	.short	0x010a
        /*0912*/ 	.byte	0xff
	.zero		1


	//   ....[127]....
        /*0914*/ 	.word	0x0000a320
        /*0918*/ 	.word	0x00000000
        /*091c*/ 	.word	0x00000040
        /*0920*/ 	.short	0x010a
        /*0922*/ 	.byte	0xff
	.zero		1


	//   ....[128]....
        /*0924*/ 	.word	0x0000a380
        /*0928*/ 	.word	0x00000000
        /*092c*/ 	.word	0x00000040
        /*0930*/ 	.short	0x010a
        /*0932*/ 	.byte	0xff
	.zero		1


	//   ....[129]....
        /*0934*/ 	.word	0x0000a3d0
        /*0938*/ 	.word	0x00000003
        /*093c*/ 	.word	0x000000d0
        /*0940*/ 	.short	0x010a
        /*0942*/ 	.byte	0xff
	.zero		1


	//   ....[130]....
        /*0944*/ 	.word	0x0000a430
        /*0948*/ 	.word	0x00000000
        /*094c*/ 	.word	0x00000000
        /*0950*/ 	.short	0x010a
        /*0952*/ 	.byte	0xff
	.zero		1


	//   ....[131]....
        /*0954*/ 	.word	0x0000a490
        /*0958*/ 	.word	0x00000000
        /*095c*/ 	.word	0x00000000
        /*0960*/ 	.short	0x010a
        /*0962*/ 	.byte	0xff
	.zero		1


	//   ....[132]....
        /*0964*/ 	.word	0x0000a4f0
        /*0968*/ 	.word	0x00000000
        /*096c*/ 	.word	0x00000000
        /*0970*/ 	.short	0x010a
        /*0972*/ 	.byte	0xff
	.zero		1


	//   ....[133]....
        /*0974*/ 	.word	0x0000a550
        /*0978*/ 	.word	0x00000000
        /*097c*/ 	.word	0x00000000
        /*0980*/ 	.short	0x010a
        /*0982*/ 	.byte	0xff
	.zero		1


	//   ....[134]....
        /*0984*/ 	.word	0x0000a5b0
        /*0988*/ 	.word	0x00000000
        /*098c*/ 	.word	0x00000000
        /*0990*/ 	.short	0x010a
        /*0992*/ 	.byte	0xff
	.zero		1


	//   ....[135]....
        /*0994*/ 	.word	0x0000a610
        /*0998*/ 	.word	0x00000000
        /*099c*/ 	.word	0x00000000
        /*09a0*/ 	.short	0x010a
        /*09a2*/ 	.byte	0xff
	.zero		1


	//   ....[136]....
        /*09a4*/ 	.word	0x0000a670
        /*09a8*/ 	.word	0x00000000
        /*09ac*/ 	.word	0x00000000
        /*09b0*/ 	.short	0x010a
        /*09b2*/ 	.byte	0xff
	.zero		1


	//   ....[137]....
        /*09b4*/ 	.word	0x0000a6c0
        /*09b8*/ 	.word	0x00000002
        /*09bc*/ 	.word	0x00000130
        /*09c0*/ 	.short	0x010a
        /*09c2*/ 	.byte	0xff
	.zero		1


	//   ....[138]....
        /*09c4*/ 	.word	0x0000a720
        /*09c8*/ 	.word	0x00000002
        /*09cc*/ 	.word	0x000000e0
        /*09d0*/ 	.short	0x010a
        /*09d2*/ 	.byte	0xff
	.zero		1


	//   ....[139]....
        /*09d4*/ 	.word	0x0000a770
        /*09d8*/ 	.word	0x00000002
        /*09dc*/ 	.word	0x000000d0
        /*09e0*/ 	.short	0x010a
        /*09e2*/ 	.byte	0xff
	.zero		1


	//   ....[140]....
        /*09e4*/ 	.word	0x0000a7d0
        /*09e8*/ 	.word	0x00000000
        /*09ec*/ 	.word	0x000000e0
        /*09f0*/ 	.short	0x010a
        /*09f2*/ 	.byte	0xff
	.zero		1


	//   ....[141]....
        /*09f4*/ 	.word	0x0000a830
        /*09f8*/ 	.word	0x00000000
        /*09fc*/ 	.word	0x00000008
        /*0a00*/ 	.short	0x010a
        /*0a02*/ 	.byte	0xff
	.zero		1


	//   ....[142]....
        /*0a04*/ 	.word	0x0000a910
        /*0a08*/ 	.word	0x00000000
        /*0a0c*/ 	.word	0x00000008
        /*0a10*/ 	.short	0x010a
        /*0a12*/ 	.byte	0xff
	.zero		1


	//   ....[143]....
        /*0a14*/ 	.word	0x0000a960
        /*0a18*/ 	.word	0x00000000
        /*0a1c*/ 	.word	0x000000d0
        /*0a20*/ 	.short	0x010a
        /*0a22*/ 	.byte	0xff
	.zero		1


	//   ....[144]....
        /*0a24*/ 	.word	0x0000a9c0
        /*0a28*/ 	.word	0x00000000
        /*0a2c*/ 	.word	0x00000110
        /*0a30*/ 	.short	0x010a
        /*0a32*/ 	.byte	0xff
	.zero		1


	//   ....[145]....
        /*0a34*/ 	.word	0x0000aa20
        /*0a38*/ 	.word	0x00000000
        /*0a3c*/ 	.word	0x00000000
        /*0a40*/ 	.short	0x010a
        /*0a42*/ 	.byte	0xff
	.zero		1


	//   ....[146]....
        /*0a44*/ 	.word	0x0000aa80
        /*0a48*/ 	.word	0x00000000
        /*0a4c*/ 	.word	0x00000000
        /*0a50*/ 	.short	0x010a
        /*0a52*/ 	.byte	0xff
	.zero		1


	//   ....[147]....
        /*0a54*/ 	.word	0x0000aae0
        /*0a58*/ 	.word	0x00000000
        /*0a5c*/ 	.word	0x00000000
        /*0a60*/ 	.short	0x010a
        /*0a62*/ 	.byte	0xff
	.zero		1


	//   ....[148]....
        /*0a64*/ 	.word	0x0000ab40
        /*0a68*/ 	.word	0x00000000
        /*0a6c*/ 	.word	0x00000000
        /*0a70*/ 	.short	0x010a
        /*0a72*/ 	.byte	0xff
	.zero		1


	//   ....[149]....
        /*0a74*/ 	.word	0x0000aba0
        /*0a78*/ 	.word	0x00000000
        /*0a7c*/ 	.word	0x00000150
        /*0a80*/ 	.short	0x010a
        /*0a82*/ 	.byte	0xff
	.zero		1


	//   ....[150]....
        /*0a84*/ 	.word	0x0000abf0
        /*0a88*/ 	.word	0x0000000c
        /*0a8c*/ 	.word	0x000000d0
        /*0a90*/ 	.short	0x010a
        /*0a92*/ 	.byte	0xff
	.zero		1


	//   ....[151]....
        /*0a94*/ 	.word	0x0000ac50
        /*0a98*/ 	.word	0x00000000
        /*0a9c*/ 	.word	0x000000c8
        /*0aa0*/ 	.short	0x010a
        /*0aa2*/ 	.byte	0xff
	.zero		1


	//   ....[152]....
        /*0aa4*/ 	.word	0x0000acb0
        /*0aa8*/ 	.word	0x00000000
        /*0aac*/ 	.word	0x000000a0
        /*0ab0*/ 	.short	0x010a
        /*0ab2*/ 	.byte	0xff
	.zero		1


	//   ....[153]....
        /*0ab4*/ 	.word	0x0000ad10
        /*0ab8*/ 	.word	0x00000000
        /*0abc*/ 	.word	0x000000a8
        /*0ac0*/ 	.short	0x010a
        /*0ac2*/ 	.byte	0xff
	.zero		1


	//   ....[154]....
        /*0ac4*/ 	.word	0x0000ad70
        /*0ac8*/ 	.word	0x00000000
        /*0acc*/ 	.word	0x000000b0
        /*0ad0*/ 	.short	0x010a
        /*0ad2*/ 	.byte	0xff
	.zero		1


	//   ....[155]....
        /*0ad4*/ 	.word	0x0000add0
        /*0ad8*/ 	.word	0x00000000
        /*0adc*/ 	.word	0x000000b8
        /*0ae0*/ 	.short	0x010a
        /*0ae2*/ 	.byte	0xff
	.zero		1


	//   ....[156]....
        /*0ae4*/ 	.word	0x0000ae30
        /*0ae8*/ 	.word	0x00000000
        /*0aec*/ 	.word	0x000000a0
        /*0af0*/ 	.short	0x010a
        /*0af2*/ 	.byte	0xff
	.zero		1


	//   ....[157]....
        /*0af4*/ 	.word	0x0000ae90
        /*0af8*/ 	.word	0x00000000
        /*0afc*/ 	.word	0x000000a8
        /*0b00*/ 	.short	0x010a
        /*0b02*/ 	.byte	0xff
	.zero		1


	//   ....[158]....
        /*0b04*/ 	.word	0x0000aef0
        /*0b08*/ 	.word	0x00000000
        /*0b0c*/ 	.word	0x000000b0
        /*0b10*/ 	.short	0x010a
        /*0b12*/ 	.byte	0xff
	.zero		1


	//   ....[159]....
        /*0b14*/ 	.word	0x0000af40
        /*0b18*/ 	.word	0x00000003
        /*0b1c*/ 	.word	0x000000d0
        /*0b20*/ 	.short	0x010a
        /*0b22*/ 	.byte	0xff
	.zero		1


	//   ....[160]....
        /*0b24*/ 	.word	0x0000af90
        /*0b28*/ 	.word	0x00000005
        /*0b2c*/ 	.word	0x00000080
        /*0b30*/ 	.short	0x010a
        /*0b32*/ 	.byte	0xff
	.zero		1


	//   ....[161]....
        /*0b34*/ 	.word	0x0000afe0
        /*0b38*/ 	.word	0x0000005c
        /*0b3c*/ 	.word	0x000000f0
        /*0b40*/ 	.short	0x010a
        /*0b42*/ 	.byte	0xff
	.zero		1


	//   ....[162]....
        /*0b44*/ 	.word	0x0000b030
        /*0b48*/ 	.word	0x00000070
        /*0b4c*/ 	.word	0x00000080
        /*0b50*/ 	.short	0x010a
        /*0b52*/ 	.byte	0xff
	.zero		1


	//   ....[163]....
        /*0b54*/ 	.word	0x0000b080
        /*0b58*/ 	.word	0x00000070
        /*0b5c*/ 	.word	0x00000080
        /*0b60*/ 	.short	0x010a
        /*0b62*/ 	.byte	0xff
	.zero		1


	//   ....[164]....
        /*0b64*/ 	.word	0x0000b0d0
        /*0b68*/ 	.word	0x00000067
        /*0b6c*/ 	.word	0x00000080
        /*0b70*/ 	.short	0x010a
        /*0b72*/ 	.byte	0xff
	.zero		1


	//----- nvinfo : EIATTR_NUM_MBARRIERS
	.align		4
.L_48:
        /*0b74*/ 	.byte	0x03, 0x38
        /*0b76*/ 	.short	0x002b


	//----- nvinfo : EIATTR_EXIT_INSTR_OFFSETS
	.align		4
        /*0b78*/ 	.byte	0x04, 0x1c
        /*0b7a*/ 	.short	(.L_50 - .L_49)


	//   ....[0]....
.L_49:
        /*0b7c*/ 	.word	0x00002f20


	//   ....[1]....
        /*0b80*/ 	.word	0x00003410


	//   ....[2]....
        /*0b84*/ 	.word	0x00003470


	//   ....[3]....
        /*0b88*/ 	.word	0x000047f0


	//   ....[4]....
        /*0b8c*/ 	.word	0x00005b00


	//   ....[5]....
        /*0b90*/ 	.word	0x00005b40


	//   ....[6]....
        /*0b94*/ 	.word	0x0000a2b0


	//----- nvinfo : EIATTR_MAX_THREADS
	.align		4
.L_50:
        /*0b98*/ 	.byte	0x04, 0x05
        /*0b9a*/ 	.short	(.L_52 - .L_51)
.L_51:
        /*0b9c*/ 	.word	0x00000100
        /*0ba0*/ 	.word	0x00000001
        /*0ba4*/ 	.word	0x00000001


	//----- nvinfo : EIATTR_CRS_STACK_SIZE
	.align		4
.L_52:
        /*0ba8*/ 	.byte	0x04, 0x1e
        /*0baa*/ 	.short	(.L_54 - .L_53)
.L_53:
        /*0bac*/ 	.word	0x00000000


	//----- nvinfo : EIATTR_CBANK_PARAM_SIZE
	.align		4
.L_54:
        /*0bb0*/ 	.byte	0x03, 0x19
        /*0bb2*/ 	.short	0x0800


	//----- nvinfo : EIATTR_PARAM_CBANK
	.align		4
        /*0bb4*/ 	.byte	0x04, 0x0a
        /*0bb6*/ 	.short	(.L_56 - .L_55)
	.align		4
.L_55:
        /*0bb8*/ 	.word	index@(.nv.constant0._ZN7cutlass13device_kernelINS_4gemm6kernel13GemmUniversalIN4cute5tupleIJiiiiEEENS1_10collective13CollectiveMmaINS1_35MainloopSm100TmaUmmaWarpSpecializedILi8ELi2ELi4ENS5_IJNS4_1CILi4EEENSA_ILi2EEENSA_ILi1EEEEEEEENS5_IJNSA_ILi128EEENSA_ILi256EEESG_EEENS_12float_e4m3_tENS5_IJlSD_lEEESJ_SK_NS4_8TiledMMAINS4_8MMA_AtomIJNS4_10MMA_TraitsINS4_25SM100_MMA_F8F6F4_2x1SM_SSEJSJ_SJ_fSG_SH_NS4_17integral_constantINS4_4UMMA5MajorELSR_0EEESS_NSP_INSQ_7ScaleInELST_0EEESU_EEEEEENS4_6LayoutINS5_IJSD_SD_SD_EEENS5_IJNSA_ILi0EEESZ_SZ_EEEEENS5_IJNS4_10UnderscoreES12_S12_EEEEENS4_28SM100_TMA_2SM_LOAD_MULTICASTENS4_14ComposedLayoutINS4_7SwizzleILi3ELi4ELi3EEENS4_18smem_ptr_flag_bitsILi8EEENSX_INS5_IJNSA_ILi8EEESG_EEENS5_IJSG_SD_EEEEEEEvNS4_8identityES15_S1F_vS1G_EENS_8epilogue10collective18CollectiveEpilogueINS1I_23Sm100TmaWarpSpecializedILi4ELi2ELi32ELb0ELb0EEEJNS5_IJNSA_ILi64EEESH_SG_EEENS5_IJNSX_IS1N_SD_EENSX_INS5_IJNSA_ILi32EEESC_EEENS5_IJSD_SG_EEEEEEEESJ_SK_SJ_SK_NS1I_6fusion15FusionCallbacksIS1M_NS1V_17LinearCombinationISJ_fSJ_fLNS_15FloatRoundStyleE2EEES1O_S1U_JEEENS4_5SM1004TMEM4LOAD26SM100_TMEM_LOAD_32dp32b32xENS4_13SM90_TMA_LOADENS16_INS17_ILi1ELi4ELi3EEES1A_NSX_INS5_IJS1B_S1Q_EEENS5_IJS1Q_SD_EEEEEEENS4_39AutoVectorizingCopyWithAssumedAlignmentILi128EEENS4_14SM90_TMA_STOREES2A_S2C_S2C_EEEvvEEEEvNT_6ParamsE)
        /*0bbc*/ 	.short	0x0380
        /*0bbe*/ 	.short	0x0800


	//----- nvinfo : EIATTR_SW_WAR
	.align		4
.L_56:
        /*0bc0*/ 	.byte	0x04, 0x36
        /*0bc2*/ 	.short	(.L_58 - .L_57)
.L_57:
        /*0bc4*/ 	.word	0x00000008
.L_58:


//--------------------- .nv.callgraph             --------------------------
	.section	.nv.callgraph,"",@"SHT_CUDA_CALLGRAPH"
	.align	4
	.sectionentsize	8
	.align		4
        /*0000*/ 	.word	0x00000000
	.align		4
        /*0004*/ 	.word	0xffffffff
	.align		4
        /*0008*/ 	.word	index@(_ZN7cutlass13device_kernelINS_4gemm6kernel13GemmUniversalIN4cute5tupleIJiiiiEEENS1_10collective13CollectiveMmaINS1_35MainloopSm100TmaUmmaWarpSpecializedILi8ELi2ELi4ENS5_IJNS4_1CILi4EEENSA_ILi2EEENSA_ILi1EEEEEEEENS5_IJNSA_ILi128EEENSA_ILi256EEESG_EEENS_12float_e4m3_tENS5_IJlSD_lEEESJ_SK_NS4_8TiledMMAINS4_8MMA_AtomIJNS4_10MMA_TraitsINS4_25SM100_MMA_F8F6F4_2x1SM_SSEJSJ_SJ_fSG_SH_NS4_17integral_constantINS4_4UMMA5MajorELSR_0EEESS_NSP_INSQ_7ScaleInELST_0EEESU_EEEEEENS4_6LayoutINS5_IJSD_SD_SD_EEENS5_IJNSA_ILi0EEESZ_SZ_EEEEENS5_IJNS4_10UnderscoreES12_S12_EEEEENS4_28SM100_TMA_2SM_LOAD_MULTICASTENS4_14ComposedLayoutINS4_7SwizzleILi3ELi4ELi3EEENS4_18smem_ptr_flag_bitsILi8EEENSX_INS5_IJNSA_ILi8EEESG_EEENS5_IJSG_SD_EEEEEEEvNS4_8identityES15_S1F_vS1G_EENS_8epilogue10collective18CollectiveEpilogueINS1I_23Sm100TmaWarpSpecializedILi4ELi2ELi32ELb0ELb0EEEJNS5_IJNSA_ILi64EEESH_SG_EEENS5_IJNSX_IS1N_SD_EENSX_INS5_IJNSA_ILi32EEESC_EEENS5_IJSD_SG_EEEEEEEESJ_SK_SJ_SK_NS1I_6fusion15FusionCallbacksIS1M_NS1V_17LinearCombinationISJ_fSJ_fLNS_15FloatRoundStyleE2EEES1O_S1U_JEEENS4_5SM1004TMEM4LOAD26SM100_TMEM_LOAD_32dp32b32xENS4_13SM90_TMA_LOADENS16_INS17_ILi1ELi4ELi3EEES1A_NSX_INS5_IJS1B_S1Q_EEENS5_IJS1Q_SD_EEEEEEENS4_39AutoVectorizingCopyWithAssumedAlignmentILi128EEENS4_14SM90_TMA_STOREES2A_S2C_S2C_EEEvvEEEEvNT_6ParamsE)
	.align		4
        /*000c*/ 	.word	index@(__assertfail)
	.align		4
        /*0010*/ 	.word	0x00000000
	.align		4
        /*0014*/ 	.word	0xfffffffe
	.align		4
        /*0018*/ 	.word	0x00000000
	.align		4
        /*001c*/ 	.word	0xfffffffd
	.align		4
        /*0020*/ 	.word	0x00000000
	.align		4
        /*0024*/ 	.word	0xfffffffc


//--------------------- .nv.constant4             --------------------------
	.section	.nv.constant4,"a",@progbits
	.align	8
	.align		8
.nv.constant4:
        /*0000*/ 	.dword	__assertfail
	.align		8
        /*0008*/ 	.dword	__unnamed_1
	.align		8
        /*0010*/ 	.dword	__unnamed_2
	.align		8
        /*0018*/ 	.dword	__unnamed_3
	.align		8
        /*0020*/ 	.dword	_ZN40_INTERNAL_e10cfe20_4_k_cu_b4f27c67_321874cuda3std3__45__cpo5beginE
	.align		8
        /*0028*/ 	.dword	_ZN40_INTERNAL_e10cfe20_4_k_cu_b4f27c67_321874cuda3std3__45__cpo3endE
	.align		8
        /*0030*/ 	.dword	_ZN40_INTERNAL_e10cfe20_4_k_cu_b4f27c67_321874cuda3std3__45__cpo6cbeginE
	.align		8
        /*0038*/ 	.dword	_ZN40_INTERNAL_e10cfe20_4_k_cu_b4f27c67_321874cuda3std3__45__cpo4cendE
	.align		8
        /*0040*/ 	.dword	_ZN40_INTERNAL_e10cfe20_4_k_cu_b4f27c67_321874cuda3std3__442_GLOBAL__N__e10cfe20_4_k_cu_b4f27c67_321876ignoreE
	.align		8
        /*0048*/ 	.dword	_ZN40_INTERNAL_e10cfe20_4_k_cu_b4f27c67_321874cuda3std3__419piecewise_constructE
	.align		8
        /*0050*/ 	.dword	_ZN40_INTERNAL_e10cfe20_4_k_cu_b4f27c67_321874cuda3std3__48in_placeE
	.align		8
        /*0058*/ 	.dword	_ZN40_INTERNAL_e10cfe20_4_k_cu_b4f27c67_321874cuda3std6ranges3__45__cpo4swapE
	.align		8
        /*0060*/ 	.dword	_ZN40_INTERNAL_e10cfe20_4_k_cu_b4f27c67_321874cuda3std6ranges3__45__cpo9iter_moveE
	.align		8
        /*0068*/ 	.dword	_ZN40_INTERNAL_e10cfe20_4_k_cu_b4f27c67_321874cute7productE
	.align		8
        /*0070*/ 	.dword	_ZN40_INTERNAL_e10cfe20_4_k_cu_b4f27c67_321874cute1_E
	.align		8
        /*0078*/ 	.dword	$str$25
	.align		8
        /*0080*/ 	.dword	$str$26
	.align		8
        /*0088*/ 	.dword	$str$27
	.align		8
        /*0090*/ 	.dword	$str$28


//--------------------- .text._ZN7cutlass13device_kernelINS_4gemm6kernel13GemmUniversalIN4cute5tupleIJiiiiEEENS1_10collective13CollectiveMmaINS1_35MainloopSm100TmaUmmaWarpSpecializedILi8ELi2ELi4ENS5_IJNS4_1CILi4EEENSA_ILi2EEENSA_ILi1EEEEEEEENS5_IJNSA_ILi128EEENSA_ILi256EEESG_EEENS_12float_e4m3_tENS5_IJlSD_lEEESJ_SK_NS4_8TiledMMAINS4_8MMA_AtomIJNS4_10MMA_TraitsINS4_25SM100_MMA_F8F6F4_2x1SM_SSEJSJ_SJ_fSG_SH_NS4_17integral_constantINS4_4UMMA5MajorELSR_0EEESS_NSP_INSQ_7ScaleInELST_0EEESU_EEEEEENS4_6LayoutINS5_IJSD_SD_SD_EEENS5_IJNSA_ILi0EEESZ_SZ_EEEEENS5_IJNS4_10UnderscoreES12_S12_EEEEENS4_28SM100_TMA_2SM_LOAD_MULTICASTENS4_14ComposedLayoutINS4_7SwizzleILi3ELi4ELi3EEENS4_18smem_ptr_flag_bitsILi8EEENSX_INS5_IJNSA_ILi8EEESG_EEENS5_IJSG_SD_EEEEEEEvNS4_8identityES15_S1F_vS1G_EENS_8epilogue10collective18CollectiveEpilogueINS1I_23Sm100TmaWarpSpecializedILi4ELi2ELi32ELb0ELb0EEEJNS5_IJNSA_ILi64EEESH_SG_EEENS5_IJNSX_IS1N_SD_EENSX_INS5_IJNSA_ILi32EEESC_EEENS5_IJSD_SG_EEEEEEEESJ_SK_SJ_SK_NS1I_6fusion15FusionCallbacksIS1M_NS1V_17LinearCombinationISJ_fSJ_fLNS_15FloatRoundStyleE2EEES1O_S1U_JEEENS4_5SM1004TMEM4LOAD26SM100_TMEM_LOAD_32dp32b32xENS4_13SM90_TMA_LOADENS16_INS17_ILi1ELi4ELi3EEES1A_NSX_INS5_IJS1B_S1Q_EEENS5_IJS1Q_SD_EEEEEEENS4_39AutoVectorizingCopyWithAssumedAlignmentILi128EEENS4_14SM90_TMA_STOREES2A_S2C_S2C_EEEvvEEEEvNT_6ParamsE --------------------------
	.section	.text._ZN7cutlass13device_kernelINS_4gemm6kernel13GemmUniversalIN4cute5tupleIJiiiiEEENS1_10collective13CollectiveMmaINS1_35MainloopSm100TmaUmmaWarpSpecializedILi8ELi2ELi4ENS5_IJNS4_1CILi4EEENSA_ILi2EEENSA_ILi1EEEEEEEENS5_IJNSA_ILi128EEENSA_ILi256EEESG_EEENS_12float_e4m3_tENS5_IJlSD_lEEESJ_SK_NS4_8TiledMMAINS4_8MMA_AtomIJNS4_10MMA_TraitsINS4_25SM100_MMA_F8F6F4_2x1SM_SSEJSJ_SJ_fSG_SH_NS4_17integral_constantINS4_4UMMA5MajorELSR_0EEESS_NSP_INSQ_7ScaleInELST_0EEESU_EEEEEENS4_6LayoutINS5_IJSD_SD_SD_EEENS5_IJNSA_ILi0EEESZ_SZ_EEEEENS5_IJNS4_10UnderscoreES12_S12_EEEEENS4_28SM100_TMA_2SM_LOAD_MULTICASTENS4_14ComposedLayoutINS4_7SwizzleILi3ELi4ELi3EEENS4_18smem_ptr_flag_bitsILi8EEENSX_INS5_IJNSA_ILi8EEESG_EEENS5_IJSG_SD_EEEEEEEvNS4_8identityES15_S1F_vS1G_EENS_8epilogue10collective18CollectiveEpilogueINS1I_23Sm100TmaWarpSpecializedILi4ELi2ELi32ELb0ELb0EEEJNS5_IJNSA_ILi64EEESH_SG_EEENS5_IJNSX_IS1N_SD_EENSX_INS5_IJNSA_ILi32EEESC_EEENS5_IJSD_SG_EEEEEEEESJ_SK_SJ_SK_NS1I_6fusion15FusionCallbacksIS1M_NS1V_17LinearCombinationISJ_fSJ_fLNS_15FloatRoundStyleE2EEES1O_S1U_JEEENS4_5SM1004TMEM4LOAD26SM100_TMEM_LOAD_32dp32b32xENS4_13SM90_TMA_LOADENS16_INS17_ILi1ELi4ELi3EEES1A_NSX_INS5_IJS1B_S1Q_EEENS5_IJS1Q_SD_EEEEEEENS4_39AutoVectorizingCopyWithAssumedAlignmentILi128EEENS4_14SM90_TMA_STOREES2A_S2C_S2C_EEEvvEEEEvNT_6ParamsE,"ax",@progbits
	.align	128
.text._ZN7cutlass13device_kernelINS_4gemm6kernel13GemmUniversalIN4cute5tupleIJiiiiEEENS1_10collective13CollectiveMmaINS1_35MainloopSm100TmaUmmaWarpSpecializedILi8ELi2ELi4ENS5_IJNS4_1CILi4EEENSA_ILi2EEENSA_ILi1EEEEEEEENS5_IJNSA_ILi128EEENSA_ILi256EEESG_EEENS_12float_e4m3_tENS5_IJlSD_lEEESJ_SK_NS4_8TiledMMAINS4_8MMA_AtomIJNS4_10MMA_TraitsINS4_25SM100_MMA_F8F6F4_2x1SM_SSEJSJ_SJ_fSG_SH_NS4_17integral_constantINS4_4UMMA5MajorELSR_0EEESS_NSP_INSQ_7ScaleInELST_0EEESU_EEEEEENS4_6LayoutINS5_IJSD_SD_SD_EEENS5_IJNSA_ILi0EEESZ_SZ_EEEEENS5_IJNS4_10UnderscoreES12_S12_EEEEENS4_28SM100_TMA_2SM_LOAD_MULTICASTENS4_14ComposedLayoutINS4_7SwizzleILi3ELi4ELi3EEENS4_18smem_ptr_flag_bitsILi8EEENSX_INS5_IJNSA_ILi8EEESG_EEENS5_IJSG_SD_EEEEEEEvNS4_8identityES15_S1F_vS1G_EENS_8epilogue10collective18CollectiveEpilogueINS1I_23Sm100TmaWarpSpecializedILi4ELi2ELi32ELb0ELb0EEEJNS5_IJNSA_ILi64EEESH_SG_EEENS5_IJNSX_IS1N_SD_EENSX_INS5_IJNSA_ILi32EEESC_EEENS5_IJSD_SG_EEEEEEEESJ_SK_SJ_SK_NS1I_6fusion15FusionCallbacksIS1M_NS1V_17LinearCombinationISJ_fSJ_fLNS_15FloatRoundStyleE2EEES1O_S1U_JEEENS4_5SM1004TMEM4LOAD26SM100_TMEM_LOAD_32dp32b32xENS4_13SM90_TMA_LOADENS16_INS17_ILi1ELi4ELi3EEES1A_NSX_INS5_IJS1B_S1Q_EEENS5_IJS1Q_SD_EEEEEEENS4_39AutoVectorizingCopyWithAssumedAlignmentILi128EEENS4_14SM90_TMA_STOREES2A_S2C_S2C_EEEvvEEEEvNT_6ParamsE:
        .type           _ZN7cutlass13device_kernelINS_4gemm6kernel13GemmUniversalIN4cute5tupleIJiiiiEEENS1_10collective13CollectiveMmaINS1_35MainloopSm100TmaUmmaWarpSpecializedILi8ELi2ELi4ENS5_IJNS4_1CILi4EEENSA_ILi2EEENSA_ILi1EEEEEEEENS5_IJNSA_ILi128EEENSA_ILi256EEESG_EEENS_12float_e4m3_tENS5_IJlSD_lEEESJ_SK_NS4_8TiledMMAINS4_8MMA_AtomIJNS4_10MMA_TraitsINS4_25SM100_MMA_F8F6F4_2x1SM_SSEJSJ_SJ_fSG_SH_NS4_17integral_constantINS4_4UMMA5MajorELSR_0EEESS_NSP_INSQ_7ScaleInELST_0EEESU_EEEEEENS4_6LayoutINS5_IJSD_SD_SD_EEENS5_IJNSA_ILi0EEESZ_SZ_EEEEENS5_IJNS4_10UnderscoreES12_S12_EEEEENS4_28SM100_TMA_2SM_LOAD_MULTICASTENS4_14ComposedLayoutINS4_7SwizzleILi3ELi4ELi3EEENS4_18smem_ptr_flag_bitsILi8EEENSX_INS5_IJNSA_ILi8EEESG_EEENS5_IJSG_SD_EEEEEEEvNS4_8identityES15_S1F_vS1G_EENS_8epilogue10collective18CollectiveEpilogueINS1I_23Sm100TmaWarpSpecializedILi4ELi2ELi32ELb0ELb0EEEJNS5_IJNSA_ILi64EEESH_SG_EEENS5_IJNSX_IS1N_SD_EENSX_INS5_IJNSA_ILi32EEESC_EEENS5_IJSD_SG_EEEEEEEESJ_SK_SJ_SK_NS1I_6fusion15FusionCallbacksIS1M_NS1V_17LinearCombinationISJ_fSJ_fLNS_15FloatRoundStyleE2EEES1O_S1U_JEEENS4_5SM1004TMEM4LOAD26SM100_TMEM_LOAD_32dp32b32xENS4_13SM90_TMA_LOADENS16_INS17_ILi1ELi4ELi3EEES1A_NSX_INS5_IJS1B_S1Q_EEENS5_IJS1Q_SD_EEEEEEENS4_39AutoVectorizingCopyWithAssumedAlignmentILi128EEENS4_14SM90_TMA_STOREES2A_S2C_S2C_EEEvvEEEEvNT_6ParamsE,@function
        .size           _ZN7cutlass13device_kernelINS_4gemm6kernel13GemmUniversalIN4cute5tupleIJiiiiEEENS1_10collective13CollectiveMmaINS1_35MainloopSm100TmaUmmaWarpSpecializedILi8ELi2ELi4ENS5_IJNS4_1CILi4EEENSA_ILi2EEENSA_ILi1EEEEEEEENS5_IJNSA_ILi128EEENSA_ILi256EEESG_EEENS_12float_e4m3_tENS5_IJlSD_lEEESJ_SK_NS4_8TiledMMAINS4_8MMA_AtomIJNS4_10MMA_TraitsINS4_25SM100_MMA_F8F6F4_2x1SM_SSEJSJ_SJ_fSG_SH_NS4_17integral_constantINS4_4UMMA5MajorELSR_0EEESS_NSP_INSQ_7ScaleInELST_0EEESU_EEEEEENS4_6LayoutINS5_IJSD_SD_SD_EEENS5_IJNSA_ILi0EEESZ_SZ_EEEEENS5_IJNS4_10UnderscoreES12_S12_EEEEENS4_28SM100_TMA_2SM_LOAD_MULTICASTENS4_14ComposedLayoutINS4_7SwizzleILi3ELi4ELi3EEENS4_18smem_ptr_flag_bitsILi8EEENSX_INS5_IJNSA_ILi8EEESG_EEENS5_IJSG_SD_EEEEEEEvNS4_8identityES15_S1F_vS1G_EENS_8epilogue10collective18CollectiveEpilogueINS1I_23Sm100TmaWarpSpecializedILi4ELi2ELi32ELb0ELb0EEEJNS5_IJNSA_ILi64EEESH_SG_EEENS5_IJNSX_IS1N_SD_EENSX_INS5_IJNSA_ILi32EEESC_EEENS5_IJSD_SG_EEEEEEEESJ_SK_SJ_SK_NS1I_6fusion15FusionCallbacksIS1M_NS1V_17LinearCombinationISJ_fSJ_fLNS_15FloatRoundStyleE2EEES1O_S1U_JEEENS4_5SM1004TMEM4LOAD26SM100_TMEM_LOAD_32dp32b32xENS4_13SM90_TMA_LOADENS16_INS17_ILi1ELi4ELi3EEES1A_NSX_INS5_IJS1B_S1Q_EEENS5_IJS1Q_SD_EEEEEEENS4_39AutoVectorizingCopyWithAssumedAlignmentILi128EEENS4_14SM90_TMA_STOREES2A_S2C_S2C_EEEvvEEEEvNT_6ParamsE,(.L_x_203 - _ZN7cutlass13device_kernelINS_4gemm6kernel13GemmUniversalIN4cute5tupleIJiiiiEEENS1_10collective13CollectiveMmaINS1_35MainloopSm100TmaUmmaWarpSpecializedILi8ELi2ELi4ENS5_IJNS4_1CILi4EEENSA_ILi2EEENSA_ILi1EEEEEEEENS5_IJNSA_ILi128EEENSA_ILi256EEESG_EEENS_12float_e4m3_tENS5_IJlSD_lEEESJ_SK_NS4_8TiledMMAINS4_8MMA_AtomIJNS4_10MMA_TraitsINS4_25SM100_MMA_F8F6F4_2x1SM_SSEJSJ_SJ_fSG_SH_NS4_17integral_constantINS4_4UMMA5MajorELSR_0EEESS_NSP_INSQ_7ScaleInELST_0EEESU_EEEEEENS4_6LayoutINS5_IJSD_SD_SD_EEENS5_IJNSA_ILi0EEESZ_SZ_EEEEENS5_IJNS4_10UnderscoreES12_S12_EEEEENS4_28SM100_TMA_2SM_LOAD_MULTICASTENS4_14ComposedLayoutINS4_7SwizzleILi3ELi4ELi3EEENS4_18smem_ptr_flag_bitsILi8EEENSX_INS5_IJNSA_ILi8EEESG_EEENS5_IJSG_SD_EEEEEEEvNS4_8identityES15_S1F_vS1G_EENS_8epilogue10collective18CollectiveEpilogueINS1I_23Sm100TmaWarpSpecializedILi4ELi2ELi32ELb0ELb0EEEJNS5_IJNSA_ILi64EEESH_SG_EEENS5_IJNSX_IS1N_SD_EENSX_INS5_IJNSA_ILi32EEESC_EEENS5_IJSD_SG_EEEEEEEESJ_SK_SJ_SK_NS1I_6fusion15FusionCallbacksIS1M_NS1V_17LinearCombinationISJ_fSJ_fLNS_15FloatRoundStyleE2EEES1O_S1U_JEEENS4_5SM1004TMEM4LOAD26SM100_TMEM_LOAD_32dp32b32xENS4_13SM90_TMA_LOADENS16_INS17_ILi1ELi4ELi3EEES1A_NSX_INS5_IJS1B_S1Q_EEENS5_IJS1Q_SD_EEEEEEENS4_39AutoVectorizingCopyWithAssumedAlignmentILi128EEENS4_14SM90_TMA_STOREES2A_S2C_S2C_EEEvvEEEEvNT_6ParamsE)
        .other          _ZN7cutlass13device_kernelINS_4gemm6kernel13GemmUniversalIN4cute5tupleIJiiiiEEENS1_10collective13CollectiveMmaINS1_35MainloopSm100TmaUmmaWarpSpecializedILi8ELi2ELi4ENS5_IJNS4_1CILi4EEENSA_ILi2EEENSA_ILi1EEEEEEEENS5_IJNSA_ILi128EEENSA_ILi256EEESG_EEENS_12float_e4m3_tENS5_IJlSD_lEEESJ_SK_NS4_8TiledMMAINS4_8MMA_AtomIJNS4_10MMA_TraitsINS4_25SM100_MMA_F8F6F4_2x1SM_SSEJSJ_SJ_fSG_SH_NS4_17integral_constantINS4_4UMMA5MajorELSR_0EEESS_NSP_INSQ_7ScaleInELST_0EEESU_EEEEEENS4_6LayoutINS5_IJSD_SD_SD_EEENS5_IJNSA_ILi0EEESZ_SZ_EEEEENS5_IJNS4_10UnderscoreES12_S12_EEEEENS4_28SM100_TMA_2SM_LOAD_MULTICASTENS4_14ComposedLayoutINS4_7SwizzleILi3ELi4ELi3EEENS4_18smem_ptr_flag_bitsILi8EEENSX_INS5_IJNSA_ILi8EEESG_EEENS5_IJSG_SD_EEEEEEEvNS4_8identityES15_S1F_vS1G_EENS_8epilogue10collective18CollectiveEpilogueINS1I_23Sm100TmaWarpSpecializedILi4ELi2ELi32ELb0ELb0EEEJNS5_IJNSA_ILi64EEESH_SG_EEENS5_IJNSX_IS1N_SD_EENSX_INS5_IJNSA_ILi32EEESC_EEENS5_IJSD_SG_EEEEEEEESJ_SK_SJ_SK_NS1I_6fusion15FusionCallbacksIS1M_NS1V_17LinearCombinationISJ_fSJ_fLNS_15FloatRoundStyleE2EEES1O_S1U_JEEENS4_5SM1004TMEM4LOAD26SM100_TMEM_LOAD_32dp32b32xENS4_13SM90_TMA_LOADENS16_INS17_ILi1ELi4ELi3EEES1A_NSX_INS5_IJS1B_S1Q_EEENS5_IJS1Q_SD_EEEEEEENS4_39AutoVectorizingCopyWithAssumedAlignmentILi128EEENS4_14SM90_TMA_STOREES2A_S2C_S2C_EEEvvEEEEvNT_6ParamsE,@"STO_CUDA_ENTRY STV_DEFAULT"
_ZN7cutlass13device_kernelINS_4gemm6kernel13GemmUniversalIN4cute5tupleIJiiiiEEENS1_10collective13CollectiveMmaINS1_35MainloopSm100TmaUmmaWarpSpecializedILi8ELi2ELi4ENS5_IJNS4_1CILi4EEENSA_ILi2EEENSA_ILi1EEEEEEEENS5_IJNSA_ILi128EEENSA_ILi256EEESG_EEENS_12float_e4m3_tENS5_IJlSD_lEEESJ_SK_NS4_8TiledMMAINS4_8MMA_AtomIJNS4_10MMA_TraitsINS4_25SM100_MMA_F8F6F4_2x1SM_SSEJSJ_SJ_fSG_SH_NS4_17integral_constantINS4_4UMMA5MajorELSR_0EEESS_NSP_INSQ_7ScaleInELST_0EEESU_EEEEEENS4_6LayoutINS5_IJSD_SD_SD_EEENS5_IJNSA_ILi0EEESZ_SZ_EEEEENS5_IJNS4_10UnderscoreES12_S12_EEEEENS4_28SM100_TMA_2SM_LOAD_MULTICASTENS4_14ComposedLayoutINS4_7SwizzleILi3ELi4ELi3EEENS4_18smem_ptr_flag_bitsILi8EEENSX_INS5_IJNSA_ILi8EEESG_EEENS5_IJSG_SD_EEEEEEEvNS4_8identityES15_S1F_vS1G_EENS_8epilogue10collective18CollectiveEpilogueINS1I_23Sm100TmaWarpSpecializedILi4ELi2ELi32ELb0ELb0EEEJNS5_IJNSA_ILi64EEESH_SG_EEENS5_IJNSX_IS1N_SD_EENSX_INS5_IJNSA_ILi32EEESC_EEENS5_IJSD_SG_EEEEEEEESJ_SK_SJ_SK_NS1I_6fusion15FusionCallbacksIS1M_NS1V_17LinearCombinationISJ_fSJ_fLNS_15FloatRoundStyleE2EEES1O_S1U_JEEENS4_5SM1004TMEM4LOAD26SM100_TMEM_LOAD_32dp32b32xENS4_13SM90_TMA_LOADENS16_INS17_ILi1ELi4ELi3EEES1A_NSX_INS5_IJS1B_S1Q_EEENS5_IJS1Q_SD_EEEEEEENS4_39AutoVectorizingCopyWithAssumedAlignmentILi128EEENS4_14SM90_TMA_STOREES2A_S2C_S2C_EEEvvEEEEvNT_6ParamsE:
[----:B------:R-:W1:Y:S01]  /*0000*/  LDC R1, c[0x0][0x37c] ;  /* 0x0000df00ff017b82 */ /* 0x000e620000000800 */
[----:B------:R-:W2:Y:S01]  /*0010*/  S2R R99, SR_TID.X ;  /* 0x0000000000637919 */ /* 0x000ea20000002100 */
[----:B------:R-:W3:Y:S06]  /*0020*/  LDCU.64 UR8, c[0x0][0x890] ;  /* 0x00011200ff0877ac */ /* 0x000eec0008000a00 */
[----:B------:R-:W4:Y:S01]  /*0030*/  S2UR UR58, SR_CgaCtaId ;  /* 0x00000000003a79c3 */ /* 0x000f220000008800 */
[----:B------:R-:W-:Y:S02]  /*0040*/  PRMT R90, RZ, 0x7610, R90 ;  /* 0x00007610ff5a7816 */ /* 0x000fe4000000005a */
[----:B------:R-:W-:-:S02]  /*0050*/  ELECT P0, URZ, PT ;  /* 0x0000000000ff782f */ /* 0x000fc40003800000 */
[----:B---3--:R-:W-:-:S04]  /*0060*/  ISETP.NE.U32.AND P1, PT, RZ, UR8, PT ;  /* 0x00000008ff007c0c */ /* 0x008fc8000bf25070 */
[----:B------:R-:W-:Y:S01]  /*0070*/  ISETP.NE.AND.EX P2, PT, RZ, UR9, PT, P1 ;  /* 0x00000009ff007c0c */ /* 0x000fe2000bf45310 */
[----:B----4-:R-:W-:Y:S02]  /*0080*/  ULOP3.LUT UR47, UR58, 0x1, URZ, 0xc0, !UPT ;  /* 0x000000013a2f7892 */ /* 0x010fe4000f8ec0ff */
[----:B------:R-:W-:Y:S01]  /*0090*/  ULOP3.LUT UR46, UR58, 0x1, URZ, 0x3c, !UPT ;  /* 0x000000013a2e7892 */ /* 0x000fe2000f8e3cff */
[----:B--2---:R-:W-:-:S05]  /*00a0*/  SHF.R.U32.HI R91, RZ, 0x5, R99 ;  /* 0x00000005ff5b7819 */ /* 0x004fca0000011663 */
[----:B------:R-:W2:Y:S02]  /*00b0*/  SHFL.IDX PT, R0, R91, RZ, 0x1f ;  /* 0x00001fff5b007589 */ /* 0x000ea400000e0000 */
[----:B--2---:R-:W-:Y:S02]  /*00c0*/  R2UR UR22, R0 ;  /* 0x00000000001672ca */ /* 0x004fe400000e0000 */
[----:B-1----:R-:W-:Y:S05]  /*00d0*/  @P2 BRA `(.L_x_0) ;  /* 0x0000000000302947 */ /* 0x002fea0003800000 */
[----:B------:R-:W1:Y:S02]  /*00e0*/  LDCU.64 UR4, c[0x0][0x888] ;  /* 0x00011100ff0477ac */ /* 0x000e640008000a00 */
[----:B-1----:R-:W-:-:S04]  /*00f0*/  UISETP.NE.U32.AND UP0, UPT, UR4, URZ, UPT ;  /* 0x000000ff0400728c */ /* 0x002fc8000bf05070 */
[----:B------:R-:W-:-:S09]  /*0100*/  UISETP.NE.AND.EX UP0, UPT, UR5, URZ, UPT, UP0 ;  /* 0x000000ff0500728c */ /* 0x000fd2000bf05300 */
[----:B------:R-:W-:Y:S05]  /*0110*/  BRA.U !UP0, `(.L_x_1) ;  /* 0x0000000108147547 */ /* 0x000fea000b800000 */
[----:B------:R-:W1:Y:S01]  /*0120*/  LDC.64 R2, c[0x0][0x888] ;  /* 0x00022200ff027b82 */ /* 0x000e620000000a00 */
[----:B------:R-:W1:Y:S02]  /*0130*/  LDCU.64 UR4, c[0x0][0x358] ;  /* 0x00006b00ff0477ac */ /* 0x000e640008000a00 */
[----:B-1----:R1:W5:Y:S01]  /*0140*/  LDG.E R41, desc[UR4][R2.64] ;  /* 0x0000000402297981 */ /* 0x002362000c1e1900 */
[----:B------:R-:W-:Y:S01]  /*0150*/  HFMA2 R90, -RZ, RZ, 0, 5.9604644775390625e-08 ;  /* 0x00000001ff5a7431 */ /* 0x000fe200000001ff */
[----:B------:R-:W-:Y:S05]  /*0160*/  BRA `(.L_x_0) ;  /* 0x00000000000c7947 */ /* 0x000fea0003800000 */
.L_x_1:
[----:B------:R-:W1:Y:S01]  /*0170*/  LDCU UR4, c[0x0][0x880] ;  /* 0x00011000ff0477ac */ /* 0x000e620008000800 */
[----:B------:R-:W-:Y:S01]  /*0180*/  HFMA2 R90, -RZ, RZ, 0, 5.9604644775390625e-08 ;  /* 0x00000001ff5a7431 */ /* 0x000fe200000001ff */
[----:B-1----:R-:W-:-:S07]  /*0190*/  MOV R41, UR4 ;  /* 0x0000000400297c02 */ /* 0x002fce0008000f00 */
.L_x_0:
[----:B------:R-:W2:Y:S02]  /*01a0*/  LDCU.64 UR4, c[0x0][0x8b0] ;  /* 0x00011600ff0477ac */ /* 0x000ea40008000a00 */
[----:B--2---:R-:W-:-:S04]  /*01b0*/  UISETP.NE.U32.AND UP0, UPT, UR4, URZ, UPT ;  /* 0x000000ff0400728c */ /* 0x004fc8000bf05070 */
[----:B------:R-:W-:-:S09]  /*01c0*/  UISETP.NE.AND.EX UP0, UPT, UR5, URZ, UPT, UP0 ;  /* 0x000000ff0500728c */ /* 0x000fd2000bf05300 */
[----:B------:R-:W-:Y:S05]  /*01d0*/  BRA.U UP0, `(.L_x_2) ;  /* 0x0000000100287547 */ /* 0x000fea000b800000 */
[----:B------:R-:W2:Y:S02]  /*01e0*/  LDCU.64 UR4, c[0x0][0x8a8] ;  /* 0x00011500ff0477ac */ /* 0x000ea40008000a00 */
[----:B--2---:R-:W-:-:S04]  /*01f0*/  UISETP.NE.U32.AND UP0, UPT, UR4, URZ, UPT ;  /* 0x000000ff0400728c */ /* 0x004fc8000bf05070 */
[----:B------:R-:W-:-:S09]  /*0200*/  UISETP.NE.AND.EX UP0, UPT, UR5, URZ, UPT, UP0 ;  /* 0x000000ff0500728c */ /* 0x000fd2000bf05300 */
[----:B------:R-:W-:Y:S05]  /*0210*/  BRA.U !UP0, `(.L_x_3) ;  /* 0x0000000108107547 */ /* 0x000fea000b800000 */
[----:B------:R-:W2:Y:S01]  /*0220*/  LDC.64 R38, c[0x0][0x8a8] ;  /* 0x00022a00ff267b82 */ /* 0x000ea20000000a00 */
[----:B------:R-:W2:Y:S02]  /*0230*/  LDCU.64 UR4, c[0x0][0x358] ;  /* 0x00006b00ff0477ac */ /* 0x000ea40008000a00 */
[----:B--2---:R2:W5:Y:S01]  /*0240*/  LDG.E R38, desc[UR4][R38.64] ;  /* 0x0000000426267981 */ /* 0x004562000c1e1900 */
[----:B------:R-:W-:Y:S05]  /*0250*/  BRA `(.L_x_2) ;  /* 0x0000000000087947 */ /* 0x000fea0003800000 */
.L_x_3:
[----:B------:R-:W2:Y:S02]  /*0260*/  LDCU UR4, c[0x0][0x8a0] ;  /* 0x00011400ff0477ac */ /* 0x000ea40008000800 */
[----:B--2---:R-:W-:Y:S02]  /*0270*/  MOV R38, UR4 ;  /* 0x0000000400267c02 */ /* 0x004fe40008000f00 */
.L_x_2:
[----:B------:R-:W-:Y:S01]  /*0280*/  IMAD.U32 R0, RZ, RZ, UR22 ;  /* 0x00000016ff007e24 */ /* 0x000fe2000f8e00ff */
[----:B------:R-:W-:Y:S04]  /*0290*/  BSSY.RECONVERGENT B0, `(.L_x_4) ;  /* 0x000000c000007945 */ /* 0x000fe80003800200 */
[C---:B------:R-:W-:Y:S02]  /*02a0*/  ISETP.NE.OR P3, PT, R0.reuse, 0x1, !P0 ;  /* 0x000000010000780c */ /* 0x040fe40004765670 */
[----:B------:R-:W-:-:S11]  /*02b0*/  ISETP.NE.OR P2, PT, R0, 0x3, !P0 ;  /* 0x000000030000780c */ /* 0x000fd60004745670 */
[----:B------:R-:W-:Y:S05]  /*02c0*/  @P3 BRA `(.L_x_5) ;  /* 0x0000000000203947 */ /* 0x000fea0003800000 */
[----:B------:R-:W3:Y:S02]  /*02d0*/  LDCU.64 UR4, c[0x0][0x348] ;  /* 0x00006900ff0477ac */ /* 0x000ee40008000a00 */
[----:B---3--:R-:W-:Y:S02]  /*02e0*/  UIADD3 UR6, UP1, UPT, UR4, 0x80, URZ ;  /* 0x0000008004067890 */ /* 0x008fe4000ff3e0ff */
[----:B------:R-:W-:Y:S02]  /*02f0*/  UIADD3 UR4, UP0, UPT, UR4, 0x180, URZ ;  /* 0x0000018004047890 */ /* 0x000fe4000ff1e0ff */
[----:B------:R-:W-:Y:S02]  /*0300*/  UIADD3.X UR7, UPT, UPT, URZ, UR5, URZ, UP1, !UPT ;  /* 0x00000005ff077290 */ /* 0x000fe40008ffe4ff */
[----:B------:R-:W-:-:S07]  /*0310*/  UIADD3.X UR5, UPT, UPT, URZ, UR5, URZ, UP0, !UPT ;  /* 0x00000005ff057290 */ /* 0x000fce00087fe4ff */
[----:B------:R3:W-:Y:S02]  /*0320*/  UTMACCTL.PF [UR6] ;  /* 0x00000000060079b9 */ /* 0x0007e40008040000 */
[----:B------:R3:W-:Y:S02]  /*0330*/  UTMACCTL.PF [UR4] ;  /* 0x00000000040079b9 */ /* 0x0007e40008040000 */
[----:B---3--:R-:W-:Y:S01]  /*0340*/  NOP ;  /* 0x0000000000007918 */ /* 0x008fe20000000000 */
.L_x_5:
[----:B------:R-:W-:Y:S05]  /*0350*/  BSYNC.RECONVERGENT B0 ;  /* 0x0000000000007941 */ /* 0x000fea0003800200 */
.L_x_4:
[----:B------:R-:W-:Y:S04]  /*0360*/  BSSY.RECONVERGENT B0, `(.L_x_6) ;  /* 0x000000a000007945 */ /* 0x000fe80003800200 */
        /* <DEDUP_REMOVED lines=9> */
.L_x_7:
[----:B------:R-:W-:Y:S05]  /*0400*/  BSYNC.RECONVERGENT B0 ;  /* 0x0000000000007941 */ /* 0x000fea0003800200 */
.L_x_6:
[----:B------:R-:W3:Y:S01]  /*0410*/  LDCU.64 UR4, c[0x0][0x888] ;  /* 0x00011100ff0477ac */ /* 0x000ee20008000a00 */
[----:B------:R-:W-:Y:S01]  /*0420*/  ISETP.NE.AND.EX P1, PT, RZ, UR9, PT, P1 ;  /* 0x00000009ff007c0c */ /* 0x000fe2000bf25310 */
[----:B------:R-:W-:Y:S01]  /*0430*/  UPLOP3.LUT UP5, UPT, UPT, UPT, UPT, 0x80, 0x8 ;  /* 0x000000000008789c */ /* 0x000fe20003faf070 */
[----:B---3--:R-:W-:-:S04]  /*0440*/  ISETP.NE.U32.AND P2, PT, RZ, UR4, PT ;  /* 0x00000004ff007c0c */ /* 0x008fc8000bf45070 */
[----:B------:R-:W-:-:S13]  /*0450*/  ISETP.NE.AND.EX P2, PT, RZ, UR5, PT, P2 ;  /* 0x00000005ff007c0c */ /* 0x000fda000bf45320 */
[----:B------:R-:W-:Y:S05]  /*0460*/  @P2 BRA P1, `(.L_x_8) ;  /* 0x0000000000282947 */ /* 0x000fea0000800000 */
[----:B------:R-:W-:Y:S01]  /*0470*/  UISETP.NE.U32.AND UP0, UPT, UR8, URZ, UPT ;  /* 0x000000ff0800728c */ /* 0x000fe2000bf05070 */
[----:B-----5:R-:W-:Y:S01]  /*0480*/  FSETP.NEU.AND P1, PT, R41, RZ, PT ;  /* 0x000000ff2900720b */ /* 0x020fe20003f2d000 */
[----:B------:R-:W-:Y:S02]  /*0490*/  UISETP.NE.U32.AND UP2, UPT, UR4, URZ, UPT ;  /* 0x000000ff0400728c */ /* 0x000fe4000bf45070 */
[----:B------:R-:W-:Y:S02]  /*04a0*/  UISETP.NE.AND.EX UP1, UPT, UR9, URZ, UPT, UP0 ;  /* 0x000000ff0900728c */ /* 0x000fe4000bf25300 */
[----:B------:R-:W-:-:S04]  /*04b0*/  UISETP.NE.AND.EX UP0, UPT, UR5, URZ, UPT, UP2 ;  /* 0x000000ff0500728c */ /* 0x000fc8000bf05320 */
[----:B------:R-:W-:-:S04]  /*04c0*/  USEL UR4, URZ, 0xffffffff, UP0 ;  /* 0xffffffffff047887 */ /* 0x000fc80008000000 */
[----:B------:R-:W-:Y:S01]  /*04d0*/  VOTEU.ANY UP0, P1 ;  /* 0x0000000000ff7886 */ /* 0x000fe20000800100 */
[----:B------:R-:W-:-:S04]  /*04e0*/  @!UP1 USEL UR4, URZ, 0xffffffff, UP0 ;  /* 0xffffffffff049887 */ /* 0x000fc80008000000 */
[----:B------:R-:W-:-:S04]  /*04f0*/  ULOP3.LUT UR4, UR4, 0x1, URZ, 0xc0, !UPT ;  /* 0x0000000104047892 */ /* 0x000fc8000f8ec0ff */
[----:B------:R-:W-:-:S11]  /*0500*/  UISETP.NE.U32.AND UP5, UPT, UR4, 0x1, UPT ;  /* 0x000000010400788c */ /* 0x000fd6000bfa5070 */
.L_x_8:
[----:B------:R-:W3:Y:S01]  /*0510*/  SHFL.IDX PT, R0, R91, RZ, 0x1f ;  /* 0x00001fff5b007589 */ /* 0x000ee200000e0000 */
[----:B------:R-:W-:-:S04]  /*0520*/  UISETP.NE.AND UP0, UPT, UR22, 0x2, UPT ;  /* 0x000000021600788c */ /* 0x000fc8000bf05270 */
[----:B------:R-:W-:Y:S02]  /*0530*/  UISETP.EQ.AND UP1, UPT, UR47, URZ, !UP0 ;  /* 0x000000ff2f00728c */ /* 0x000fe4000c722270 */
[----:B------:R-:W-:-:S04]  /*0540*/  USEL UR53, URZ, 0x1, UP0 ;  /* 0x00000001ff357887 */ /* 0x000fc80008000000 */
[----:B------:R-:W-:Y:S02]  /*0550*/  PLOP3.LUT P3, PT, P0, PT, UP1, 0x80, 0x8 ;  /* 0x000000000008781c */ /* 0x000fe4000076f018 */
[----:B---3--:R-:W-:-:S13]  /*0560*/  ISETP.NE.AND P1, PT, R0, RZ, PT ;  /* 0x000000ff0000720c */ /* 0x008fda0003f25270 */
[----:B------:R-:W-:Y:S05]  /*0570*/  @P1 BRA `(.L_x_9) ;  /* 0x0000000000741947 */ /* 0x000fea0003800000 */
[----:B------:R-:W-:Y:S01]  /*0580*/  UMOV UR4, 0x400 ;  /* 0x0000040000047882 */ /* 0x000fe20000000000 */
[----:B------:R-:W-:Y:S01]  /*0590*/  UMOV UR8, 0x1 ;  /* 0x0000000100087882 */ /* 0x000fe20000000000 */
[----:B------:R-:W-:Y:S01]  /*05a0*/  UMOV UR6, 0x3 ;  /* 0x0000000300067882 */ /* 0x000fe20000000000 */
[----:B------:R-:W-:Y:S02]  /*05b0*/  ULEA UR4, UR58, UR4, 0x18 ;  /* 0x000000043a047291 */ /* 0x000fe4000f8ec0ff */
[----:B------:R-:W-:-:S04]  /*05c0*/  UIADD3 UR8, UPT, UPT, -UR8, 0x100000, URZ ;  /* 0x0010000008087890 */ /* 0x000fc8000fffe1ff */
[----:B------:R-:W-:Y:S02]  /*05d0*/  USHF.L.U32 UR9, UR8, 0xb, URZ ;  /* 0x0000000b08097899 */ /* 0x000fe400080006ff */
[----:B------:R-:W-:Y:S02]  /*05e0*/  USHF.L.U32 UR8, UR8, 0x1, URZ ;  /* 0x0000000108087899 */ /* 0x000fe400080006ff */
[----:B------:R-:W-:-:S04]  /*05f0*/  UIADD3 UR6, UPT, UPT, -UR6, 0x100000, URZ ;  /* 0x0010000006067890 */ /* 0x000fc8000fffe1ff */
[----:B------:R-:W-:Y:S02]  /*0600*/  USHF.L.U32 UR7, UR6, 0xb, URZ ;  /* 0x0000000b06077899 */ /* 0x000fe400080006ff */
[----:B------:R-:W-:Y:S01]  /*0610*/  USHF.L.U32 UR6, UR6, 0x1, URZ ;  /* 0x0000000106067899 */ /* 0x000fe200080006ff */
[----:B------:R-:W-:Y:S01]  /*0620*/  ELECT P1, URZ, PT ;  /* 0x0000000000ff782f */ /* 0x000fe20003820000 */
[----:B------:R-:W3:Y:S02]  /*0630*/  FENCE.VIEW.ASYNC.S ;  /* 0x00000000000073c6 */ /* 0x000ee40000000000 */
[----:B---3--:R3:W4:Y:S08]  /*0640*/  SYNCS.EXCH.64 URZ, [UR4], UR8 ;  /* 0x0000000804ff75b2 */ /* 0x0087300008000100 */
[----:B------:R3:W1:Y:S01]  /*0650*/  SYNCS.EXCH.64 URZ, [UR4+0x40], UR6 ;  /* 0x0000400604ff75b2 */ /* 0x0006620008000100 */
        /* <DEDUP_REMOVED lines=13> */
[----:B------:R3:W1:Y:S02]  /*0730*/  SYNCS.EXCH.64 URZ, [UR4+0x78], UR6 ;  /* 0x0000780604ff75b2 */ /* 0x0006640008000100 */
[----:B---3--:R-:W-:Y:S01]  /*0740*/  NOP ;  /* 0x0000000000007918 */ /* 0x008fe20000000000 */
.L_x_9:
[----:B------:R-:W3:Y:S01]  /*0750*/  SHFL.IDX PT, R0, R91, RZ, 0x1f ;  /* 0x00001fff5b007589 */ /* 0x000ee200000e0000 */
[----:B------:R-:W-:Y:S01]  /*0760*/  NOP ;  /* 0x0000000000007918 */ /* 0x000fe20000000000 */
[----:B---3--:R-:W-:-:S13]  /*0770*/  ISETP.NE.AND P1, PT, R0, 0x1, PT ;  /* 0x000000010000780c */ /* 0x008fda0003f25270 */
        /* <DEDUP_REMOVED lines=13> */
[----:B---3--:R3:W1:Y:S08]  /*0850*/  SYNCS.EXCH.64 URZ, [UR4+0x80], UR8 ;  /* 0x0000800804ff75b2 */ /* 0x0086700008000100 */
[----:B------:R3:W1:Y:S01]  /*0860*/  SYNCS.EXCH.64 URZ, [UR4+0xa0], UR6 ;  /* 0x0000a00604ff75b2 */ /* 0x0006620008000100 */
[----:B------:R3:W1:Y:S01]  /*0870*/  SYNCS.EXCH.64 URZ, [UR4+0x88], UR8 ;  /* 0x0000880804ff75b2 */ /* 0x0006620008000100 */
[----:B------:R3:W1:Y:S01]  /*0880*/  SYNCS.EXCH.64 URZ, [UR4+0xa8], UR6 ;  /* 0x0000a80604ff75b2 */ /* 0x0006620008000100 */
[----:B------:R3:W1:Y:S01]  /*0890*/  SYNCS.EXCH.64 URZ, [UR4+0x90], UR8 ;  /* 0x0000900804ff75b2 */ /* 0x0006620008000100 */
[----:B------:R3:W1:Y:S01]  /*08a0*/  SYNCS.EXCH.64 URZ, [UR4+0xb0], UR6 ;  /* 0x0000b00604ff75b2 */ /* 0x0006620008000100 */
[----:B------:R3:W1:Y:S01]  /*08b0*/  SYNCS.EXCH.64 URZ, [UR4+0x98], UR8 ;  /* 0x0000980804ff75b2 */ /* 0x0006620008000100 */
[----:B------:R3:W1:Y:S01]  /*08c0*/  SYNCS.EXCH.64 URZ, [UR4+0xb8], UR6 ;  /* 0x0000b80604ff75b2 */ /* 0x0006620008000100 */
[----:B------:R-:W-:Y:S01]  /*08d0*/  NOP ;  /* 0x0000000000007918 */ /* 0x000fe20000000000 */
.L_x_10:
[----:B------:R-:W2:Y:S01]  /*08e0*/  SHFL.IDX PT, R0, R91, RZ, 0x1f ;  /* 0x00001fff5b007589 */ /* 0x000ea200000e0000 */
[----:B------:R-:W-:Y:S01]  /*08f0*/  NOP ;  /* 0x0000000000007918 */ /* 0x000fe20000000000 */
[----:B--2---:R-:W-:-:S13]  /*0900*/  ISETP.NE.AND P1, PT, R0, 0x3, PT ;  /* 0x000000030000780c */ /* 0x004fda0003f25270 */
[----:B------:R-:W-:Y:S05]  /*0910*/  @P1 BRA `(.L_x_11) ;  /* 0x00000000002c1947 */ /* 0x000fea0003800000 */
[----:B---3--:R-:W-:Y:S01]  /*0920*/  UMOV UR4, 0x400 ;  /* 0x0000040000047882 */ /* 0x008fe20000000000 */
[----:B------:R-:W-:Y:S01]  /*0930*/  UMOV UR5, 0x20 ;  /* 0x0000002000057882 */ /* 0x000fe20000000000 */
[----:B------:R-:W-:Y:S02]  /*0940*/  ULEA UR6, UR58, UR4, 0x18 ;  /* 0x000000043a067291 */ /* 0x000fe4000f8ec0ff */
[----:B------:R-:W-:-:S04]  /*0950*/  UIADD3 UR4, UPT, UPT, -UR5, 0x100000, URZ ;  /* 0x0010000005047890 */ /* 0x000fc8000fffe1ff */
[----:B------:R-:W-:Y:S02]  /*0960*/  USHF.L.U32 UR5, UR4, 0xb, URZ ;  /* 0x0000000b04057899 */ /* 0x000fe400080006ff */
[----:B------:R-:W-:Y:S01]  /*0970*/  USHF.L.U32 UR4, UR4, 0x1, URZ ;  /* 0x0000000104047899 */ /* 0x000fe200080006ff */
[----:B------:R-:W-:Y:S01]  /*0980*/  ELECT P1, URZ, PT ;  /* 0x0000000000ff782f */ /* 0x000fe20003820000 */
[----:B------:R-:W2:Y:S10]  /*0990*/  FENCE.VIEW.ASYNC.S ;  /* 0x00000000000073c6 */ /* 0x000eb40000000000 */
[----:B--2---:R2:W3:Y:S01]  /*09a0*/  SYNCS.EXCH.64 URZ, [UR6+0xc0], UR4 ;  /* 0x0000c00406ff75b2 */ /* 0x0044e20008000100 */
[----:B------:R2:W1:Y:S01]  /*09b0*/  SYNCS.EXCH.64 URZ, [UR6+0xc8], UR4 ;  /* 0x0000c80406ff75b2 */ /* 0x0004620008000100 */
[----:B------:R-:W-:Y:S01]  /*09c0*/  NOP ;  /* 0x0000000000007918 */ /* 0x000fe20000000000 */
.L_x_11:
[----:B------:R-:W4:Y:S01]  /*09d0*/  SHFL.IDX PT, R0, R91, RZ, 0x1f ;  /* 0x00001fff5b007589 */ /* 0x000f2200000e0000 */
[----:B------:R-:W-:Y:S01]  /*09e0*/  NOP ;  /* 0x0000000000007918 */ /* 0x000fe20000000000 */
[----:B----4-:R-:W-:-:S13]  /*09f0*/  ISETP.NE.AND P1, PT, R0, 0x4, PT ;  /* 0x000000040000780c */ /* 0x010fda0003f25270 */
[----:B------:R-:W-:Y:S05]  /*0a00*/  @P1 BRA `(.L_x_12) ;  /* 0x0000000000481947 */ /* 0x000fea0003800000 */
[----:B--23--:R-:W-:Y:S01]  /*0a10*/  UMOV UR4, 0x720 ;  /* 0x0000072000047882 */ /* 0x00cfe20000000000 */
[----:B------:R-:W-:Y:S01]  /*0a20*/  UMOV UR6, 0x400 ;  /* 0x0000040000067882 */ /* 0x000fe20000000000 */
[----:B------:R-:W-:Y:S01]  /*0a30*/  USEL UR4, UR4, 0x620, UP5 ;  /* 0x0000062004047887 */ /* 0x000fe2000a800000 */
        /* <DEDUP_REMOVED lines=9> */
[----:B------:R-:W2:Y:S02]  /*0ad0*/  FENCE.VIEW.ASYNC.S ;  /* 0x00000000000073c6 */ /* 0x000ea40000000000 */
[----:B--2---:R4:W2:Y:S08]  /*0ae0*/  SYNCS.EXCH.64 URZ, [UR6+0xd0], UR8 ;  /* 0x0000d00806ff75b2 */ /* 0x0048b00008000100 */
[----:B------:R4:W3:Y:S01]  /*0af0*/  SYNCS.EXCH.64 URZ, [UR6+0xe0], UR4 ;  /* 0x0000e00406ff75b2 */ /* 0x0008e20008000100 */
[----:B------:R4:W1:Y:S01]  /*0b00*/  SYNCS.EXCH.64 URZ, [UR6+0xd8], UR8 ;  /* 0x0000d80806ff75b2 */ /* 0x0008620008000100 */
[----:B------:R4:W1:Y:S02]  /*0b10*/  SYNCS.EXCH.64 URZ, [UR6+0xe8], UR4 ;  /* 0x0000e80406ff75b2 */ /* 0x0008640008000100 */
[----:B----4-:R-:W-:Y:S01]  /*0b20*/  NOP ;  /* 0x0000000000007918 */ /* 0x010fe20000000000 */
.L_x_12:
[----:B------:R-:W4:Y:S01]  /*0b30*/  SHFL.IDX PT, R0, R91, RZ, 0x1f ;  /* 0x00001fff5b007589 */ /* 0x000f2200000e0000 */
[----:B------:R-:W-:Y:S01]  /*0b40*/  NOP ;  /* 0x0000000000007918 */ /* 0x000fe20000000000 */
[----:B----4-:R-:W-:-:S13]  /*0b50*/  ISETP.NE.AND P1, PT, R0, 0x5, PT ;  /* 0x000000050000780c */ /* 0x010fda0003f25270 */
[----:B------:R-:W-:Y:S05]  /*0b60*/  @P1 BRA `(.L_x_13) ;  /* 0x0000000000541947 */ /* 0x000fea0003800000 */
[----:B--23--:R-:W-:Y:S01]  /*0b70*/  UMOV UR4, 0x400 ;  /* 0x0000040000047882 */ /* 0x00cfe20000000000 */
        /* <DEDUP_REMOVED lines=14> */
[----:B------:R4:W1:Y:S01]  /*0c60*/  SYNCS.EXCH.64 URZ, [UR4+0x118], UR8 ;  /* 0x0001180804ff75b2 */ /* 0x0008620008000100 */
[----:B------:R4:W1:Y:S01]  /*0c70*/  SYNCS.EXCH.64 URZ, [UR4+0x100], UR6 ;  /* 0x0001000604ff75b2 */ /* 0x0008620008000100 */
[----:B------:R4:W1:Y:S01]  /*0c80*/  SYNCS.EXCH.64 URZ, [UR4+0x120], UR8 ;  /* 0x0001200804ff75b2 */ /* 0x0008620008000100 */
[----:B------:R4:W1:Y:S01]  /*0c90*/  SYNCS.EXCH.64 URZ, [UR4+0x108], UR6 ;  /* 0x0001080604ff75b2 */ /* 0x0008620008000100 */
[----:B------:R4:W1:Y:S02]  /*0ca0*/  SYNCS.EXCH.64 URZ, [UR4+0x128], UR8 ;  /* 0x0001280804ff75b2 */ /* 0x0008640008000100 */
[----:B----4-:R-:W-:Y:S01]  /*0cb0*/  NOP ;  /* 0x0000000000007918 */ /* 0x010fe20000000000 */
.L_x_13:
[----:B------:R-:W4:Y:S01]  /*0cc0*/  SHFL.IDX PT, R0, R91, RZ, 0x1f ;  /* 0x00001fff5b007589 */ /* 0x000f2200000e0000 */
[----:B------:R-:W-:Y:S01]  /*0cd0*/  ISETP.NE.OR P0, PT, RZ, UR22, !P0 ;  /* 0x00000016ff007c0c */ /* 0x000fe2000c705670 */
[----:B------:R-:W-:Y:S01]  /*0ce0*/  NOP ;  /* 0x0000000000007918 */ /* 0x000fe20000000000 */
[----:B----4-:R-:W-:-:S13]  /*0cf0*/  ISETP.NE.AND P1, PT, R0, 0x3, PT ;  /* 0x000000030000780c */ /* 0x010fda0003f25270 */
[----:B------:R-:W-:Y:S05]  /*0d00*/  @P1 BRA `(.L_x_14) ;  /* 0x0000000000341947 */ /* 0x000fea0003800000 */
[----:B--23--:R-:W-:Y:S01]  /*0d10*/  UMOV UR4, 0x400 ;  /* 0x0000040000047882 */ /* 0x00cfe20000000000 */
[----:B------:R-:W-:Y:S01]  /*0d20*/  UMOV UR6, 0x20 ;  /* 0x0000002000067882 */ /* 0x000fe20000000000 */
[----:B------:R-:W-:Y:S02]  /*0d30*/  ULEA UR4, UR58, UR4, 0x18 ;  /* 0x000000043a047291 */ /* 0x000fe4000f8ec0ff */
[----:B------:R-:W-:-:S04]  /*0d40*/  UIADD3 UR6, UPT, UPT, -UR6, 0x100000, URZ ;  /* 0x0010000006067890 */ /* 0x000fc8000fffe1ff */
[----:B------:R-:W-:Y:S02]  /*0d50*/  USHF.L.U32 UR7, UR6, 0xb, URZ ;  /* 0x0000000b06077899 */ /* 0x000fe400080006ff */
[----:B------:R-:W-:Y:S01]  /*0d60*/  USHF.L.U32 UR6, UR6, 0x1, URZ ;  /* 0x0000000106067899 */ /* 0x000fe200080006ff */
[----:B------:R-:W-:Y:S01]  /*0d70*/  ELECT P1, URZ, PT ;  /* 0x0000000000ff782f */ /* 0x000fe20003820000 */
[----:B------:R-:W2:Y:S10]  /*0d80*/  FENCE.VIEW.ASYNC.S ;  /* 0x00000000000073c6 */ /* 0x000eb40000000000 */
[----:B--2---:R4:W2:Y:S01]  /*0d90*/  SYNCS.EXCH.64 URZ, [UR4+0x130], UR6 ;  /* 0x0001300604ff75b2 */ /* 0x0048a20008000100 */
[----:B------:R4:W3:Y:S01]  /*0da0*/  SYNCS.EXCH.64 URZ, [UR4+0x140], UR6 ;  /* 0x0001400604ff75b2 */ /* 0x0008e20008000100 */
[----:B------:R4:W1:Y:S01]  /*0db0*/  SYNCS.EXCH.64 URZ, [UR4+0x138], UR6 ;  /* 0x0001380604ff75b2 */ /* 0x0008620008000100 */
[----:B------:R4:W1:Y:S02]  /*0dc0*/  SYNCS.EXCH.64 URZ, [UR4+0x148], UR6 ;  /* 0x0001480604ff75b2 */ /* 0x0008640008000100 */
[----:B----4-:R-:W-:Y:S01]  /*0dd0*/  NOP ;  /* 0x0000000000007918 */ /* 0x010fe20000000000 */
.L_x_14:
[----:B------:R-:W-:Y:S01]  /*0de0*/  VOTEU.ALL UP0, P0 ;  /* 0x0000000000ff7886 */ /* 0x000fe20000000000 */
[----:B--23--:R-:W-:Y:S01]  /*0df0*/  UMOV UR4, 0x20 ;  /* 0x0000002000047882 */ /* 0x00cfe20000000000 */
[----:B------:R-:W2:Y:S01]  /*0e00*/  LDCU UR34, c[0x0][0x36c] ;  /* 0x00006d80ff2277ac */ /* 0x000ea20008000800 */
[----:B------:R-:W-:Y:S01]  /*0e10*/  NOP ;  /* 0x0000000000007918 */ /* 0x000fe20000000000 */
[----:B------:R-:W-:Y:S01]  /*0e20*/  LOP3.LUT R0, R99, 0x1f, RZ, 0xc0, !PT ;  /* 0x0000001f63007812 */ /* 0x000fe200078ec0ff */
[----:B------:R-:W-:Y:S01]  /*0e30*/  @!UP0 UMOV UR6, 0x400 ;  /* 0x0000040000068882 */ /* 0x000fe20000000000 */
[----:B------:R-:W-:-:S04]  /*0e40*/  @!UP0 UIADD3 UR4, UPT, UPT, -UR4, 0x100000, URZ ;  /* 0x0010000004048890 */ /* 0x000fc8000fffe1ff */
[----:B------:R-:W-:Y:S02]  /*0e50*/  @!UP0 USHF.L.U32 UR5, UR4, 0xb, URZ ;  /* 0x0000000b04058899 */ /* 0x000fe400080006ff */
[----:B------:R-:W-:Y:S02]  /*0e60*/  @!UP0 USHF.L.U32 UR4, UR4, 0x1, URZ ;  /* 0x0000000104048899 */ /* 0x000fe400080006ff */
[----:B------:R-:W-:Y:S01]  /*0e70*/  @!UP0 ULEA UR6, UR58, UR6, 0x18 ;  /* 0x000000063a068291 */ /* 0x000fe2000f8ec0ff */
[----:B------:R-:W-:Y:S01]  /*0e80*/  VOTEU.ALL UP0, P0 ;  /* 0x0000000000ff7886 */ /* 0x000fe20000000000 */
[----:B------:R-:W-:Y:S02]  /*0e90*/  UISETP.NE.AND UP6, UPT, UR22, URZ, UPT ;  /* 0x000000ff1600728c */ /* 0x000fe4000bfc5270 */
[----:B--2---:R-:W-:Y:S01]  /*0ea0*/  UISETP.EQ.U32.AND UP1, UPT, UR34, 0x1, UPT ;  /* 0x000000012200788c */ /* 0x004fe2000bf22070 */
[----:B------:R-:W2:Y:S07]  /*0eb0*/  FENCE.VIEW.ASYNC.S ;  /* 0x00000000000073c6 */ /* 0x000eae0000000000 */
[----:B--2---:R2:W3:Y:S01]  /*0ec0*/  @!UP0 SYNCS.EXCH.64 URZ, [UR6+0x150], UR4 ;  /* 0x0001500406ff85b2 */ /* 0x0044e20008000100 */
[----:B------:R-:W-:Y:S05]  /*0ed0*/  BRA.U !UP1, `(.L_x_15) ;  /* 0x0000000109087547 */ /* 0x000fea000b800000 */
[----:B-1-3--:R-:W-:Y:S01]  /*0ee0*/  UCGABAR_ARV ;  /* 0x00000000000079c7 */ /* 0x00afe20008000000 */
[----:B------:R-:W-:Y:S05]  /*0ef0*/  BRA `(.L_x_16) ;  /* 0x0000000000047947 */ /* 0x000fea0003800000 */
.L_x_15:
[----:B-1-3--:R-:W-:Y:S01]  /*0f00*/  NOP ;  /* 0x0000000000007918 */ /* 0x00afe20000000000 */
.L_x_16:
[----:B------:R-:W1:Y:S01]  /*0f10*/  S2UR UR31, SR_CTAID.X ;  /* 0x00000000001f79c3 */ /* 0x000e620000002500 */
[----:B------:R-:W-:-:S05]  /*0f20*/  CS2R.32 R3, SR_CgaSize ;  /* 0x0000000000037805 */ /* 0x000fca0000008a00 */
[----:B------:R-:W-:-:S05]  /*0f30*/  IMAD R3, R3, -0xa0, RZ ;  /* 0xffffff6003037824 */ /* 0x000fca00078e02ff */
[----:B--2---:R-:W-:-:S14]  /*0f40*/  R2UR UR5, R3 ;  /* 0x00000000030572ca */ /* 0x004fdc00000e0000 */
[----:B------:R-:W2:Y:S01]  /*0f50*/  LDCU UR5, c[0x0][UR5+0x2b0] ;  /* 0x00005600050577ac */ /* 0x000ea20008000800 */
[----:B------:R-:W-:-:S05]  /*0f60*/  CS2R.32 R3, SR_CgaSize ;  /* 0x0000000000037805 */ /* 0x000fca0000008a00 */
[----:B------:R-:W-:-:S05]  /*0f70*/  IMAD R3, R3, -0xa0, RZ ;  /* 0xffffff6003037824 */ /* 0x000fca00078e02ff */
[----:B------:R-:W-:-:S14]  /*0f80*/  R2UR UR4, R3 ;  /* 0x00000000030472ca */ /* 0x000fdc00000e0000 */
[----:B------:R-:W3:Y:S01]  /*0f90*/  LDCU UR4, c[0x0][UR4+0x2b4] ;  /* 0x00005680040477ac */ /* 0x000ee20008000800 */
[----:B------:R-:W4:Y:S01]  /*0fa0*/  S2UR UR26, SR_CTAID.Y ;  /* 0x00000000001a79c3 */ /* 0x000f220000002600 */
[----:B------:R-:W-:-:S05]  /*0fb0*/  CS2R.32 R3, SR_CgaSize ;  /* 0x0000000000037805 */ /* 0x000fca0000008a00 */
[----:B------:R-:W-:-:S05]  /*0fc0*/  IMAD R3, R3, -0xa0, RZ ;  /* 0xffffff6003037824 */ /* 0x000fca00078e02ff */
[----:B------:R-:W-:-:S14]  /*0fd0*/  R2UR UR59, R3 ;  /* 0x00000000033b72ca */ /* 0x000fdc00000e0000 */
[----:B------:R-:W3:Y:S01]  /*0fe0*/  LDCU UR59, c[0x0][UR59+0x2a0] ;  /* 0x000054003b3b77ac */ /* 0x000ee20008000800 */
[----:B------:R-:W-:-:S05]  /*0ff0*/  CS2R.32 R3, SR_CgaSize ;  /* 0x0000000000037805 */ /* 0x000fca0000008a00 */
[----:B------:R-:W-:-:S05]  /*1000*/  IMAD R3, R3, -0xa0, RZ ;  /* 0xffffff6003037824 */ /* 0x000fca00078e02ff */
[----:B------:R-:W-:-:S14]  /*1010*/  R2UR UR62, R3 ;  /* 0x00000000033e72ca */ /* 0x000fdc00000e0000 */
[----:B------:R-:W3:Y:S01]  /*1020*/  LDCU UR62, c[0x0][UR62+0x2a4] ;  /* 0x000054803e3e77ac */ /* 0x000ee20008000800 */
[----:B------:R-:W-:Y:S02]  /*1030*/  ULOP3.LUT UR7, UR58, 0x3, URZ, 0xc0, !UPT ;  /* 0x000000033a077892 */ /* 0x000fe4000f8ec0ff */
[----:B------:R-:W-:Y:S02]  /*1040*/  USHF.R.U32.HI UR12, URZ, 0x1, UR58 ;  /* 0x00000001ff0c7899 */ /* 0x000fe4000801163a */
[----:B------:R-:W-:Y:S02]  /*1050*/  UISETP.GT.U32.AND UP1, UPT, UR7, 0xffff, UPT ;  /* 0x0000ffff0700788c */ /* 0x000fe4000bf24070 */
[----:B------:R-:W-:Y:S01]  /*1060*/  USHF.R.U32.HI UR11, URZ, 0x2, UR58 ;  /* 0x00000002ff0b7899 */ /* 0x000fe2000801163a */
[----:B-1----:R-:W-:Y:S01]  /*1070*/  I2FP.F32.U32 R3, UR31 ;  /* 0x0000001f00037c45 */ /* 0x002fe20008201000 */
[----:B------:R-:W-:Y:S02]  /*1080*/  USHF.L.U32 UR30, UR58, 0xa, URZ ;  /* 0x0000000a3a1e7899 */ /* 0x000fe400080006ff */
[----:B------:R-:W-:-:S02]  /*1090*/  USHF.L.U32 UR27, UR58, 0xc, URZ ;  /* 0x0000000c3a1b7899 */ /* 0x000fc400080006ff */
[----:B--2---:R-:W-:Y:S01]  /*10a0*/  FMUL R3, R3, UR5 ;  /* 0x0000000503037c20 */ /* 0x004fe20008400000 */
[----:B------:R-:W1:Y:S01]  /*10b0*/  LDCU UR23, c[0x0][0xb24] ;  /* 0x00016480ff1777ac */ /* 0x000e620008000800 */
[----:B----4-:R-:W-:Y:S01]  /*10c0*/  I2FP.F32.U32 R2, UR26 ;  /* 0x0000001a00027c45 */ /* 0x010fe20008201000 */
[----:B------:R-:W2:Y:S03]  /*10d0*/  LDCU UR45, c[0x0][0xb24] ;  /* 0x00016480ff2d77ac */ /* 0x000ea60008000800 */
[----:B------:R-:W4:Y:S01]  /*10e0*/  F2I.U32.TRUNC.NTZ R3, R3 ;  /* 0x0000000300037305 */ /* 0x000f22000020f000 */
[----:B---3--:R-:W-:Y:S01]  /*10f0*/  FMUL R2, R2, UR4 ;  /* 0x0000000402027c20 */ /* 0x008fe20008400000 */
[----:B------:R-:W-:Y:S01]  /*1100*/  ULOP3.LUT UR4, UR58, 0x4, URZ, 0xc0, !UPT ;  /* 0x000000043a047892 */ /* 0x000fe2000f8ec0ff */
[----:B------:R-:W3:Y:S05]  /*1110*/  LDCU UR29, c[0x0][0xb30] ;  /* 0x00016600ff1d77ac */ /* 0x000eea0008000800 */
[----:B------:R-:W1:Y:S01]  /*1120*/  F2I.U32.TRUNC.NTZ R2, R2 ;  /* 0x0000000200027305 */ /* 0x000e62000020f000 */
[----:B------:R-:W-:Y:S01]  /*1130*/  ULOP3.LUT UR4, UR4, 0x1, UR58, 0xf8, !UPT ;  /* 0x0000000104047892 */ /* 0x000fe2000f8ef83a */
[----:B------:R-:W-:Y:S01]  /*1140*/  UMOV UR13, 0x11 ;  /* 0x00000011000d7882 */ /* 0x000fe20000000000 */
[----:B------:R-:W-:-:S02]  /*1150*/  UMOV UR14, 0x5 ;  /* 0x00000005000e7882 */ /* 0x000fc40000000000 */
[----:B------:R-:W-:Y:S01]  /*1160*/  UISETP.GT.U32.AND UP0, UPT, UR4, 0xffff, UPT ;  /* 0x0000ffff0400788c */ /* 0x000fe2000bf04070 */
[----:B----4-:R-:W-:Y:S01]  /*1170*/  R2UR UR5, R3 ;  /* 0x00000000030572ca */ /* 0x010fe200000e0000 */
[----:B------:R-:W-:Y:S01]  /*1180*/  USEL UR25, UR7, 0xffff, !UP1 ;  /* 0x0000ffff07197887 */ /* 0x000fe2000c800000 */
[----:B------:R-:W-:Y:S01]  /*1190*/  PRMT R3, RZ, 0x7610, R3 ;  /* 0x00007610ff037816 */ /* 0x000fe20000000003 */
[----:B------:R-:W-:Y:S01]  /*11a0*/  USEL UR24, UR4, 0xffff, !UP0 ;  /* 0x0000ffff04187887 */ /* 0x000fe2000c000000 */
[----:B-1----:R-:W-:Y:S02]  /*11b0*/  R2UR UR6, R2 ;  /* 0x00000000020672ca */ /* 0x002fe400000e0000 */
[----:B------:R-:W-:-:S07]  /*11c0*/  PRMT R2, RZ, 0x7610, R2 ;  /* 0x00007610ff027816 */ /* 0x000fce0000000002 */
[----:B------:R-:W-:-:S04]  /*11d0*/  UIADD3 UR5, UPT, UPT, -UR5, URZ, URZ ;  /* 0x000000ff05057290 */ /* 0x000fc8000fffe1ff */
[----:B------:R-:W-:Y:S02]  /*11e0*/  UIMAD UR59, UR59, UR5, UR31 ;  /* 0x000000053b3b72a4 */ /* 0x000fe4000f8e021f */
[----:B------:R-:W-:-:S04]  /*11f0*/  UIADD3 UR4, UPT, UPT, -UR6, URZ, URZ ;  /* 0x000000ff06047290 */ /* 0x000fc8000fffe1ff */
[----:B------:R-:W-:Y:S01]  /*1200*/  UIMAD UR62, UR62, UR4, UR26 ;  /* 0x000000043e3e72a4 */ /* 0x000fe2000f8e021a */
[----:B--23--:R-:W-:Y:S11]  /*1210*/  BRA.U UP6, `(.L_x_17) ;  /* 0x0000000106647547 */ /* 0x00cff6000b800000 */
[----:B------:R-:W-:Y:S02]  /*1220*/  UISETP.NE.AND UP0, UPT, UR62, URZ, UPT ;  /* 0x000000ff3e00728c */ /* 0x000fe4000bf05270 */
[----:B------:R-:W-:Y:S02]  /*1230*/  UISETP.NE.AND UP2, UPT, UR62, 0x1, UPT ;  /* 0x000000013e00788c */ /* 0x000fe4000bf45270 */
[----:B------:R-:W-:Y:S02]  /*1240*/  ULOP3.LUT UR4, UR59, 0x2, URZ, 0x3c, !UPT ;  /* 0x000000023b047892 */ /* 0x000fe4000f8e3cff */
[----:B------:R-:W-:Y:S02]  /*1250*/  UISETP.GT.U32.AND UP4, UPT, UR59, 0x1, UP0 ;  /* 0x000000013b00788c */ /* 0x000fe40008784070 */
[----:B------:R-:W-:Y:S02]  /*1260*/  UISETP.GT.U32.AND UP3, UPT, UR59, 0x1, UP2 ;  /* 0x000000013b00788c */ /* 0x000fe40009764070 */
[----:B------:R-:W-:-:S02]  /*1270*/  UISETP.GT.U32.AND UP1, UPT, UR4, 0x1, UP0 ;  /* 0x000000010400788c */ /* 0x000fc40008724070 */
[----:B------:R-:W-:Y:S02]  /*1280*/  UISETP.GT.U32.AND UP0, UPT, UR4, 0x1, UP2 ;  /* 0x000000010400788c */ /* 0x000fe40009704070 */
[----:B------:R-:W-:Y:S02]  /*1290*/  USEL UR6, URZ, 0x1, UP4 ;  /* 0x00000001ff067887 */ /* 0x000fe4000a000000 */
[----:B------:R-:W-:Y:S02]  /*12a0*/  USEL UR5, URZ, 0x10, UP3 ;  /* 0x00000010ff057887 */ /* 0x000fe40009800000 */
[----:B------:R-:W-:Y:S02]  /*12b0*/  USEL UR4, URZ, 0x2, UP4 ;  /* 0x00000002ff047887 */ /* 0x000fe4000a000000 */
[----:B------:R-:W-:Y:S02]  /*12c0*/  USEL UR9, URZ, 0x20, UP3 ;  /* 0x00000020ff097887 */ /* 0x000fe40009800000 */
[----:B------:R-:W-:-:S02]  /*12d0*/  USEL UR8, URZ, 0x4, UP1 ;  /* 0x00000004ff087887 */ /* 0x000fc40008800000 */
[----:B------:R-:W-:Y:S02]  /*12e0*/  UIADD3 UR4, UPT, UPT, UR4, UR5, UR6 ;  /* 0x0000000504047290 */ /* 0x000fe4000fffe006 */
[----:B------:R-:W-:Y:S02]  /*12f0*/  USEL UR6, URZ, 0x8, UP1 ;  /* 0x00000008ff067887 */ /* 0x000fe40008800000 */
[----:B------:R-:W-:Y:S02]  /*1300*/  ULOP3.LUT UR10, UR59, 0xfffffffe, URZ, 0xc0, !UPT ;  /* 0xfffffffe3b0a7892 */ /* 0x000fe4000f8ec0ff */
[----:B------:R-:W-:Y:S02]  /*1310*/  USEL UR7, URZ, 0x40, UP0 ;  /* 0x00000040ff077887 */ /* 0x000fe40008000000 */
[----:B------:R-:W-:Y:S02]  /*1320*/  UIADD3 UR5, UPT, UPT, UR8, UR9, UR4 ;  /* 0x0000000908057290 */ /* 0x000fe4000fffe004 */
[----:B------:R-:W-:-:S02]  /*1330*/  ULEA UR4, UR62, UR10, 0x2 ;  /* 0x0000000a3e047291 */ /* 0x000fc4000f8e10ff */
[----:B------:R-:W-:Y:S02]  /*1340*/  USEL UR8, URZ, 0x80, UP0 ;  /* 0x00000080ff087887 */ /* 0x000fe40008000000 */
[----:B------:R-:W-:-:S03]  /*1350*/  UIADD3 UR5, UPT, UPT, UR6, UR7, UR5 ;  /* 0x0000000706057290 */ /* 0x000fc6000fffe005 */
[----:B------:R-:W-:Y:S01]  /*1360*/  UMOV UR6, 0x3 ;  /* 0x0000000300067882 */ /* 0x000fe20000000000 */
[----:B------:R-:W-:Y:S02]  /*1370*/  UIADD3 UR5, UPT, UPT, UR5, UR8, URZ ;  /* 0x0000000805057290 */ /* 0x000fe4000fffe0ff */
[----:B------:R-:W-:-:S04]  /*1380*/  USHF.L.U32 UR4, UR6, UR4, URZ ;  /* 0x0000000406047299 */ /* 0x000fc800080006ff */
[----:B------:R-:W-:Y:S02]  /*1390*/  MOV R3, UR5 ;  /* 0x0000000500037c02 */ /* 0x000fe40008000f00 */
[----:B------:R-:W-:-:S07]  /*13a0*/  MOV R2, UR4 ;  /* 0x0000000400027c02 */ /* 0x000fce0008000f00 */
.L_x_17:
[----:B------:R-:W1:Y:S01]  /*13b0*/  S2UR UR36, SR_CTAID.Z ;  /* 0x00000000002479c3 */ /* 0x000e620000002700 */
[----:B------:R-:W-:Y:S02]  /*13c0*/  UISETP.GE.AND UP0, UPT, UR23, 0x1, UPT ;  /* 0x000000011700788c */ /* 0x000fe4000bf06270 */
[----:B------:R-:W-:Y:S02]  /*13d0*/  ULOP3.LUT UR25, UR25, 0xffff, URZ, 0xc0, !UPT ;  /* 0x0000ffff19197892 */ /* 0x000fe4000f8ec0ff */
[----:B------:R-:W-:Y:S02]  /*13e0*/  ULOP3.LUT UR24, UR24, 0xffff, URZ, 0xc0, !UPT ;  /* 0x0000ffff18187892 */ /* 0x000fe4000f8ec0ff */
[----:B------:R-:W-:Y:S02]  /*13f0*/  UISETP.NE.AND UP3, UPT, UR22, 0x2, UPT ;  /* 0x000000021600788c */ /* 0x000fe4000bf65270 */
[----:B------:R-:W-:Y:S02]  /*1400*/  ULOP3.LUT UR33, UR12, 0x1, URZ, 0xc0, !UPT ;  /* 0x000000010c217892 */ /* 0x000fe4000f8ec0ff */
[----:B------:R-:W-:-:S02]  /*1410*/  ULOP3.LUT UR32, UR11, 0x1, URZ, 0xc0, !UPT ;  /* 0x000000010b207892 */ /* 0x000fc4000f8ec0ff */
[----:B------:R-:W-:Y:S02]  /*1420*/  ULOP3.LUT UR30, UR30, 0x1000, URZ, 0xc0, !UPT ;  /* 0x000010001e1e7892 */ /* 0x000fe4000f8ec0ff */
[----:B------:R-:W-:Y:S02]  /*1430*/  ULOP3.LUT UR27, UR27, 0x2000, URZ, 0xc0, !UPT ;  /* 0x000020001b1b7892 */ /* 0x000fe4000f8ec0ff */
[----:B------:R-:W-:Y:S02]  /*1440*/  USHF.L.U32 UR25, UR13, UR25, URZ ;  /* 0x000000190d197299 */ /* 0x000fe400080006ff */
[----:B------:R-:W-:Y:S01]  /*1450*/  USHF.L.U32 UR24, UR14, UR24, URZ ;  /* 0x000000180e187299 */ /* 0x000fe200080006ff */
[----:B------:R-:W-:Y:S01]  /*1460*/  UMOV UR20, UR31 ;  /* 0x0000001f00147c82 */ /* 0x000fe20008000000 */
[----:B------:R-:W-:Y:S10]  /*1470*/  BRA.U !UP0, `(.L_x_18) ;  /* 0x0000000108d47547 */ /* 0x000ff4000b800000 */
[----:B------:R-:W2:Y:S01]  /*1480*/  LDCU.128 UR12, c[0x0][0xb10] ;  /* 0x00016200ff0c77ac */ /* 0x000ea20008000c00 */
[----:B------:R-:W3:Y:S01]  /*1490*/  LDCU UR6, c[0x0][0x370] ;  /* 0x00006e00ff0677ac */ /* 0x000ee20008000800 */
[----:B------:R-:W4:Y:S01]  /*14a0*/  LDCU UR5, c[0x0][0x374] ;  /* 0x00006e80ff0577ac */ /* 0x000f220008000800 */
[----:B------:R-:W1:Y:S01]  /*14b0*/  LDCU UR28, c[0x0][0xb0c] ;  /* 0x00016180ff1c77ac */ /* 0x000e620008000800 */
[----:B------:R-:W1:Y:S01]  /*14c0*/  LDCU UR4, c[0x0][0xb20] ;  /* 0x00016400ff0477ac */ /* 0x000e620008000800 */
[----:B------:R-:W1:Y:S01]  /*14d0*/  LDCU.64 UR8, c[0x0][0xb28] ;  /* 0x00016500ff0877ac */ /* 0x000e620008000a00 */
[----:B--2---:R-:W-:Y:S02]  /*14e0*/  UISETP.NE.AND UP0, UPT, UR14, 0x1, UPT ;  /* 0x000000010e00788c */ /* 0x004fe4000bf05270 */
[----:B----4-:R-:W-:Y:S02]  /*14f0*/  UIMAD.WIDE.U32 UR10, UR5, UR15, URZ ;  /* 0x0000000f050a72a5 */ /* 0x010fe4000f8e00ff */
[----:B---3--:R-:W-:-:S02]  /*1500*/  UIMAD.WIDE.U32 UR18, UR6, UR12, URZ ;  /* 0x0000000c061272a5 */ /* 0x008fc4000f8e00ff */
[----:B-1----:R-:W-:Y:S02]  /*1510*/  UISETP.NE.AND UP1, UPT, UR28, 0x1, UPT ;  /* 0x000000011c00788c */ /* 0x002fe4000bf25270 */
[----:B------:R-:W-:Y:S01]  /*1520*/  UISETP.NE.AND UP2, UPT, UR23, 0x1, UPT ;  /* 0x000000011700788c */ /* 0x000fe2000bf45270 */
[----:B------:R-:W-:Y:S02]  /*1530*/  UMOV UR10, UR11 ;  /* 0x0000000b000a7c82 */ /* 0x000fe40008000000 */
[----:B------:R-:W-:Y:S01]  /*1540*/  UMOV UR18, UR19 ;  /* 0x0000001300127c82 */ /* 0x000fe20008000000 */
[----:B------:R-:W-:Y:S02]  /*1550*/  @UP0 USHF.R.U32.HI UR5, URZ, UR4, UR10 ;  /* 0x00000004ff050299 */ /* 0x000fe4000801160a */
[----:B------:R-:W-:Y:S02]  /*1560*/  UIMAD.WIDE.U32 UR20, UR26, UR15, URZ ;  /* 0x0000000f1a1472a5 */ /* 0x000fe4000f8e00ff */
[----:B------:R-:W-:-:S02]  /*1570*/  UIMAD.WIDE.U32 UR10, UR5, UR8, URZ ;  /* 0x00000008050a72a5 */ /* 0x000fc4000f8e00ff */
[----:B------:R-:W-:Y:S02]  /*1580*/  @UP1 USHF.R.U32.HI UR6, URZ, UR13, UR18 ;  /* 0x0000000dff061299 */ /* 0x000fe40008011612 */
[----:B------:R-:W-:Y:S02]  /*1590*/  UIMAD.WIDE.U32 UR16, UR31, UR12, URZ ;  /* 0x0000000c1f1072a5 */ /* 0x000fe4000f8e00ff */
[----:B------:R-:W-:Y:S01]  /*15a0*/  UIMAD.WIDE.U32 UR18, UR6, UR8, URZ ;  /* 0x00000008061272a5 */ /* 0x000fe2000f8e00ff */
[----:B------:R-:W-:Y:S01]  /*15b0*/  UMOV UR20, UR21 ;  /* 0x0000001500147c82 */ /* 0x000fe20008000000 */
[----:B------:R-:W-:Y:S01]  /*15c0*/  UMOV UR10, UR11 ;  /* 0x0000000b000a7c82 */ /* 0x000fe20008000000 */
[----:B------:R-:W-:Y:S02]  /*15d0*/  USHF.R.U32.HI UR20, URZ, UR4, UR20 ;  /* 0x00000004ff147299 */ /* 0x000fe40008011614 */
[----:B------:R-:W-:Y:S02]  /*15e0*/  @UP2 USHF.R.U32.HI UR5, URZ, UR9, UR10 ;  /* 0x00000009ff052299 */ /* 0x000fe4000801160a */
[----:B------:R-:W-:Y:S01]  /*15f0*/  UMOV UR7, UR19 ;  /* 0x0000001300077c82 */ /* 0x000fe20008000000 */
[----:B------:R-:W-:Y:S01]  /*1600*/  UMOV UR16, UR17 ;  /* 0x0000001100107c82 */ /* 0x000fe20008000000 */
[----:B------:R-:W-:-:S02]  /*1610*/  @UP2 USHF.R.U32.HI UR6, URZ, UR9, UR7 ;  /* 0x00000009ff062299 */ /* 0x000fc40008011607 */
[----:B------:R-:W-:Y:S02]  /*1620*/  USHF.R.U32.HI UR16, URZ, UR13, UR16 ;  /* 0x0000000dff107299 */ /* 0x000fe40008011610 */
[----:B------:R-:W-:Y:S02]  /*1630*/  USEL UR4, UR26, UR20, !UP0 ;  /* 0x000000141a047287 */ /* 0x000fe4000c000000 */
[----:B------:R-:W-:Y:S02]  /*1640*/  UIMAD UR7, UR5, UR23, URZ ;  /* 0x00000017050772a4 */ /* 0x000fe4000f8e02ff */
[----:B------:R-:W-:Y:S02]  /*1650*/  USEL UR5, UR31, UR16, !UP1 ;  /* 0x000000101f057287 */ /* 0x000fe4000c800000 */
[----:B------:R-:W-:Y:S02]  /*1660*/  UIMAD UR12, UR6, UR23, URZ ;  /* 0x00000017060c72a4 */ /* 0x000fe4000f8e02ff */
[----:B------:R-:W-:-:S02]  /*1670*/  UISETP.GE.AND UP0, UPT, UR4, UR7, UPT ;  /* 0x000000070400728c */ /* 0x000fc4000bf06270 */
[----:B------:R-:W-:Y:S02]  /*1680*/  UIMAD.WIDE.U32 UR10, UR4, UR8, URZ ;  /* 0x00000008040a72a5 */ /* 0x000fe4000f8e00ff */
[----:B------:R-:W-:Y:S02]  /*1690*/  UISETP.GE.OR UP0, UPT, UR5, UR12, UP0 ;  /* 0x0000000c0500728c */ /* 0x000fe40008706670 */
[----:B------:R-:W-:Y:S02]  /*16a0*/  UIMAD.WIDE.U32 UR12, UR5, UR8, URZ ;  /* 0x00000008050c72a5 */ /* 0x000fe4000f8e00ff */
[----:B------:R-:W-:Y:S01]  /*16b0*/  UIADD3 UR10, UPT, UPT, -UR4, URZ, URZ ;  /* 0x000000ff040a7290 */ /* 0x000fe2000fffe1ff */
[----:B------:R-:W-:Y:S01]  /*16c0*/  UMOV UR8, UR11 ;  /* 0x0000000b00087c82 */ /* 0x000fe20008000000 */
[----:B------:R-:W-:Y:S02]  /*16d0*/  UIADD3 UR20, UPT, UPT, -UR5, URZ, URZ ;  /* 0x000000ff05147290 */ /* 0x000fe4000fffe1ff */
[----:B------:R-:W-:-:S03]  /*16e0*/  USHF.R.U32.HI UR8, URZ, UR9, UR8 ;  /* 0x00000009ff087299 */ /* 0x000fc60008011608 */
[----:B------:R-:W-:Y:S01]  /*16f0*/  @!UP0 UMOV UR7, UR13 ;  /* 0x0000000d00078c82 */ /* 0x000fe20008000000 */
[----:B------:R-:W-:Y:S02]  /*1700*/  UIMAD UR26, UR14, UR10, UR26 ;  /* 0x0000000a0e1a72a4 */ /* 0x000fe4000f8e021a */
[----:B------:R-:W-:Y:S02]  /*1710*/  USEL UR8, UR4, UR8, !UP2 ;  /* 0x0000000804087287 */ /* 0x000fe4000d000000 */
[----:B------:R-:W-:Y:S02]  /*1720*/  @!UP0 USHF.R.U32.HI UR7, URZ, UR9, UR7 ;  /* 0x00000009ff078299 */ /* 0x000fe40008011607 */
[----:B------:R-:W-:Y:S02]  /*1730*/  UIADD3 UR9, UPT, UPT, -UR8, URZ, URZ ;  /* 0x000000ff08097290 */ /* 0x000fe4000fffe1ff */
[----:B------:R-:W-:Y:S02]  /*1740*/  @!UP0 USEL UR7, UR5, UR7, !UP2 ;  /* 0x0000000705078287 */ /* 0x000fe4000d000000 */
[----:B------:R-:W-:-:S02]  /*1750*/  UIMAD UR9, UR23, UR9, UR4 ;  /* 0x00000009170972a4 */ /* 0x000fc4000f8e0204 */
[----:B------:R-:W-:Y:S02]  /*1760*/  @!UP0 UIADD3 UR8, UPT, UPT, UR8, -UR7, URZ ;  /* 0x8000000708088290 */ /* 0x000fe4000fffe0ff */
[----:B------:R-:W-:Y:S02]  /*1770*/  @!UP0 UIMAD UR6, UR9, UR6, UR7 ;  /* 0x00000006090682a4 */ /* 0x000fe4000f8e0207 */
[----:B------:R-:W-:Y:S02]  /*1780*/  @!UP0 UIMAD UR4, UR8, UR23, UR5 ;  /* 0x00000017080482a4 */ /* 0x000fe4000f8e0205 */
[----:B------:R-:W-:Y:S02]  /*1790*/  UIMAD UR20, UR28, UR20, UR31 ;  /* 0x000000141c1472a4 */ /* 0x000fe4000f8e021f */
[----:B------:R-:W-:Y:S01]  /*17a0*/  UIMAD UR26, UR4, UR14, UR26 ;  /* 0x0000000e041a72a4 */ /* 0x000fe2000f8e021a */
[----:B------:R-:W-:Y:S02]  /*17b0*/  @!UP0 UMOV UR5, UR6 ;  /* 0x0000000600058c82 */ /* 0x000fe40008000000 */
[----:B------:R-:W-:-:S12]  /*17c0*/  UIMAD UR20, UR5, UR28, UR20 ;  /* 0x0000001c051472a4 */ /* 0x000fd8000f8e0214 */
.L_x_18:
[----:B------:R-:W-:-:S09]  /*17d0*/  UISETP.NE.AND UP0, UPT, UR29, 0x1, UPT ;  /* 0x000000011d00788c */ /* 0x000fd2000bf05270 */
[----:B------:R-:W-:Y:S05]  /*17e0*/  BRA.U UP0, `(.L_x_19) ;  /* 0x0000000100447547 */ /* 0x000fea000b800000 */
[----:B------:R-:W2:Y:S01]  /*17f0*/  LDCU.128 UR8, c[0x0][0xb10] ;  /* 0x00016200ff0877ac */ /* 0x000ea20008000c00 */
[----:B------:R-:W3:Y:S01]  /*1800*/  LDCU UR12, c[0x0][0xb0c] ;  /* 0x00016180ff0c77ac */ /* 0x000ee20008000800 */
[----:B------:R-:W4:Y:S01]  /*1810*/  LDCU UR13, c[0x0][0xb20] ;  /* 0x00016400ff0d77ac */ /* 0x000f220008000800 */
[----:B--2---:R-:W-:Y:S02]  /*1820*/  UIMAD.WIDE.U32 UR6, UR20, UR8, URZ ;  /* 0x00000008140672a5 */ /* 0x004fe4000f8e00ff */
[----:B------:R-:W-:Y:S02]  /*1830*/  UIMAD.WIDE.U32 UR4, UR26, UR11, URZ ;  /* 0x0000000b1a0472a5 */ /* 0x000fe4000f8e00ff */
[----:B---3--:R-:W-:Y:S02]  /*1840*/  UISETP.NE.AND UP1, UPT, UR12, 0x1, UPT ;  /* 0x000000010c00788c */ /* 0x008fe4000bf25270 */
[----:B------:R-:W-:Y:S01]  /*1850*/  UISETP.NE.AND UP0, UPT, UR10, 0x1, UPT ;  /* 0x000000010a00788c */ /* 0x000fe2000bf05270 */
[----:B------:R-:W-:-:S02]  /*1860*/  UMOV UR6, UR7 ;  /* 0x0000000700067c82 */ /* 0x000fc40008000000 */
[----:B------:R-:W-:Y:S01]  /*1870*/  UMOV UR4, UR5 ;  /* 0x0000000500047c82 */ /* 0x000fe20008000000 */
[----:B------:R-:W-:Y:S02]  /*1880*/  USHF.R.U32.HI UR6, URZ, UR9, UR6 ;  /* 0x00000009ff067299 */ /* 0x000fe40008011606 */
[----:B----4-:R-:W-:Y:S02]  /*1890*/  USHF.R.U32.HI UR4, URZ, UR13, UR4 ;  /* 0x0000000dff047299 */ /* 0x010fe40008011604 */
[----:B------:R-:W-:Y:S02]  /*18a0*/  USEL UR5, UR20, UR6, !UP1 ;  /* 0x0000000614057287 */ /* 0x000fe4000c800000 */
[----:B------:R-:W-:-:S04]  /*18b0*/  USEL UR4, UR26, UR4, !UP0 ;  /* 0x000000041a047287 */ /* 0x000fc8000c000000 */
[----:B------:R-:W-:Y:S02]  /*18c0*/  UIADD3 UR6, UPT, UPT, -UR4, UR5, URZ ;  /* 0x0000000504067290 */ /* 0x000fe4000fffe1ff */
[----:B------:R-:W-:Y:S02]  /*18d0*/  UIADD3 UR4, UPT, UPT, UR4, -UR5, URZ ;  /* 0x8000000504047290 */ /* 0x000fe4000fffe0ff */
[----:B------:R-:W-:Y:S02]  /*18e0*/  UIMAD UR26, UR6, UR10, UR26 ;  /* 0x0000000a061a72a4 */ /* 0x000fe4000f8e021a */
[----:B------:R-:W-:-:S12]  /*18f0*/  UIMAD UR20, UR4, UR12, UR20 ;  /* 0x0000000c041472a4 */ /* 0x000fd8000f8e0214 */
.L_x_19:
[----:B------:R-:W-:-:S09]  /*1900*/  UISETP.EQ.U32.AND UP0, UPT, UR34, 0x1, UPT ;  /* 0x000000012200788c */ /* 0x000fd2000bf02070 */
[----:B------:R-:W-:Y:S05]  /*1910*/  BRA.U !UP0, `(.L_x_20) ;  /* 0x00000001080c7547 */ /* 0x000fea000b800000 */
[----:B------:R-:W-:Y:S01]  /*1920*/  UCGABAR_WAIT ;  /* 0x0000000000007dc7 */ /* 0x000fe20008000000 */
[----:B------:R-:W-:Y:S01]  /*1930*/  CCTL.IVALL ;  /* 0x00000000ff00798f */ /* 0x000fe20002000000 */
[----:B------:R-:W-:Y:S05]  /*1940*/  BRA `(.L_x_21) ;  /* 0x0000000000047947 */ /* 0x000fea0003800000 */
.L_x_20:
[----:B------:R-:W-:Y:S06]  /*1950*/  BAR.SYNC.DEFER_BLOCKING 0x0 ;  /* 0x0000000000007b1d */ /* 0x000fec0000010000 */
.L_x_21:
[----:B------:R-:W-:Y:S05]  /*1960*/  BRA.U UP3, `(.L_x_22) ;  /* 0x0000001503747547 */ /* 0x000fea000b800000 */
[----:B------:R-:W2:Y:S01]  /*1970*/  LDCU UR6, c[0x0][0x38c] ;  /* 0x00007180ff0677ac */ /* 0x000ea20008000800 */
[----:B------:R-:W-:Y:S01]  /*1980*/  PLOP3.LUT P1, PT, PT, PT, UP5, 0x80, 0x8 ;  /* 0x000000000008781c */ /* 0x000fe20003f2f058 */
[----:B------:R-:W-:Y:S01]  /*1990*/  IMAD.MOV.U32 R12, RZ, RZ, 0x1 ;  /* 0x00000001ff0c7424 */ /* 0x000fe200078e00ff */
[----:B------:R-:W-:Y:S01]  /*19a0*/  ISETP.NE.AND P2, PT, R0, RZ, P3 ;  /* 0x000000ff0000720c */ /* 0x000fe20001f45270 */
[----:B------:R-:W-:Y:S01]  /*19b0*/  USHF.L.U32 UR48, UR31, 0x7, URZ ;  /* 0x000000071f307899 */ /* 0x000fe200080006ff */
[----:B------:R-:W-:Y:S01]  /*19c0*/  PLOP3.LUT P1, PT, P1, PT, PT, 0x8, 0x80 ;  /* 0x000000000080781c */ /* 0x000fe20000f2e170 */
[----:B------:R-:W-:Y:S01]  /*19d0*/  USHF.L.U32 UR47, UR31, 0x6, URZ ;  /* 0x000000061f2f7899 */ /* 0x000fe200080006ff */
[----:B------:R-:W-:Y:S01]  /*19e0*/  CS2R R10, SRZ ;  /* 0x00000000000a7805 */ /* 0x000fe2000001ff00 */
[----:B------:R-:W-:Y:S01]  /*19f0*/  UMOV UR13, 0x400 ;  /* 0x00000400000d7882 */ /* 0x000fe20000000000 */
[----:B------:R-:W-:Y:S01]  /*1a00*/  UISETP.NE.AND UP1, UPT, UR22, URZ, UPT ;  /* 0x000000ff1600728c */ /* 0x000fe2000bf25270 */
[----:B------:R-:W-:Y:S01]  /*1a10*/  IMAD.MOV.U32 R9, RZ, RZ, RZ ;  /* 0x000000ffff097224 */ /* 0x000fe200078e00ff */
[----:B------:R-:W-:Y:S01]  /*1a20*/  ULEA UR13, UR58, UR13, 0x18 ;  /* 0x0000000d3a0d7291 */ /* 0x000fe2000f8ec0ff */
[----:B------:R-:W-:Y:S01]  /*1a30*/  IMAD.MOV.U32 R8, RZ, RZ, 0x1 ;  /* 0x00000001ff087424 */ /* 0x000fe200078e00ff */
[----:B------:R-:W-:-:S02]  /*1a40*/  ULOP3.LUT UR48, UR48, 0x80, URZ, 0xc0, !UPT ;  /* 0x0000008030307892 */ /* 0x000fc4000f8ec0ff */
[----:B------:R-:W-:Y:S01]  /*1a50*/  ULOP3.LUT UR47, UR47, 0x40, URZ, 0xc0, !UPT ;  /* 0x000000402f2f7892 */ /* 0x000fe2000f8ec0ff */
[----:B------:R-:W3:Y:S01]  /*1a60*/  LDCU UR42, c[0x0][0x370] ;  /* 0x00006e00ff2a77ac */ /* 0x000ee20008000800 */
[----:B--2---:R-:W-:Y:S02]  /*1a70*/  UIADD3 UR5, UPT, UPT, UR6, 0x7f, URZ ;  /* 0x0000007f06057890 */ /* 0x004fe4000fffe0ff */
[----:B------:R-:W-:Y:S02]  /*1a80*/  UIADD3 UR50, UPT, UPT, UR6, 0xfe, URZ ;  /* 0x000000fe06327890 */ /* 0x000fe4000fffe0ff */
[----:B------:R-:W-:Y:S01]  /*1a90*/  USHF.R.S32.HI UR4, URZ, 0x1f, UR5 ;  /* 0x0000001fff047899 */ /* 0x000fe20008011405 */
[----:B------:R-:W2:Y:S03]  /*1aa0*/  LDCU.64 UR28, c[0x0][0x348] ;  /* 0x00006900ff1c77ac */ /* 0x000ea60008000a00 */
[----:B------:R-:W-:-:S02]  /*1ab0*/  ULEA.HI UR4, UR4, UR5, URZ, 0x7 ;  /* 0x0000000504047291 */ /* 0x000fc4000f8f38ff */
[----:B------:R-:W-:Y:S02]  /*1ac0*/  UIADD3 UR5, UPT, UPT, UR6, -0x1, URZ ;  /* 0xffffffff06057890 */ /* 0x000fe4000fffe0ff */
[----:B------:R-:W-:Y:S02]  /*1ad0*/  USHF.R.S32.HI UR44, URZ, 0x7, UR4 ;  /* 0x00000007ff2c7899 */ /* 0x000fe40008011404 */
[----:B------:R-:W-:Y:S02]  /*1ae0*/  UISETP.GE.U32.AND UP2, UPT, UR5, -0xff, UPT ;  /* 0xffffff010500788c */ /* 0x000fe4000bf46070 */
[----:B------:R-:W-:Y:S01]  /*1af0*/  UISETP.LT.U32.AND UP0, UPT, UR44, 0x8, UPT ;  /* 0x000000082c00788c */ /* 0x000fe2000bf01070 */
[----:B------:R-:W4:Y:S03]  /*1b00*/  LDCU UR41, c[0x0][0x374] ;  /* 0x00006e80ff2977ac */ /* 0x000f260008000800 */
[----:B------:R-:W-:-:S02]  /*1b10*/  USEL UR43, UR44, 0x8, UP0 ;  /* 0x000000082c2b7887 */ /* 0x000fc40008000000 */
[----:B------:R-:W-:Y:S02]  /*1b20*/  USEL UR21, UR53, 0x2, UP1 ;  /* 0x0000000235157887 */ /* 0x000fe40008800000 */
[----:B------:R-:W-:Y:S02]  /*1b30*/  UIADD3 UR4, UPT, UPT, UR43, -0x1, URZ ;  /* 0xffffffff2b047890 */ /* 0x000fe4000fffe0ff */
[----:B------:R-:W-:Y:S02]  /*1b40*/  @UP2 UIADD3 UR4, UPT, UPT, UR43, URZ, URZ ;  /* 0x000000ff2b042290 */ /* 0x000fe4000fffe0ff */
[----:B------:R-:W-:Y:S02]  /*1b50*/  UIADD3 UR38, UPT, UPT, UR13, 0x6300, UR30 ;  /* 0x000063000d267890 */ /* 0x000fe4000fffe01e */
[----:B------:R-:W-:Y:S02]  /*1b60*/  UIADD3 UR37, UPT, UPT, UR13, 0x16300, UR27 ;  /* 0x000163000d257890 */ /* 0x000fe4000fffe01b */
[----:B------:R-:W-:-:S02]  /*1b70*/  ULEA UR48, UR33, UR48, 0x6 ;  /* 0x0000003021307291 */ /* 0x000fc4000f8e30ff */
[----:B------:R-:W-:Y:S02]  /*1b80*/  ULEA UR47, UR32, UR47, 0x5 ;  /* 0x0000002f202f7291 */ /* 0x000fe4000f8e28ff */
[----:B------:R-:W-:Y:S02]  /*1b90*/  UIADD3 UR49, UPT, UPT, UR44, -UR43, URZ ;  /* 0x8000002b2c317290 */ /* 0x000fe4000fffe0ff */
[----:B------:R-:W-:Y:S02]  /*1ba0*/  UIADD3 UR31, UPT, UPT, UR4, 0x1, URZ ;  /* 0x00000001041f7890 */ /* 0x000fe4000fffe0ff */
[----:B------:R-:W-:Y:S01]  /*1bb0*/  UIADD3 UR46, UPT, UPT, -UR4, URZ, URZ ;  /* 0x000000ff042e7290 */ /* 0x000fe2000fffe1ff */
[----:B--234-:R-:W-:-:S11]  /*1bc0*/  UMOV UR6, URZ ;  /* 0x000000ff00067c82 */ /* 0x01cfd60008000000 */
.L_x_42:
[----:B------:R-:W-:-:S09]  /*1bd0*/  UISETP.NE.AND UP0, UPT, UR58, URZ, UPT ;  /* 0x000000ff3a00728c */ /* 0x000fd2000bf05270 */
[----:B-1----:R-:W-:Y:S05]  /*1be0*/  BRA.U UP0, `(.L_x_23) ;  /* 0x0000000100287547 */ /* 0x002fea000b800000 */
[----:B------:R-:W-:Y:S02]  /*1bf0*/  LEA R0, R9, UR13, 0x3 ;  /* 0x0000000d09007c11 */ /* 0x000fe4000f8e18ff */
[----:B------:R-:W-:-:S04]  /*1c00*/  SHF.L.U32 R3, R8, 0x1f, RZ ;  /* 0x0000001f08037819 */ /* 0x000fc800000006ff */
[----:B------:R-:W2:Y:S02]  /*1c10*/  SYNCS.PHASECHK.TRANS64.TRYWAIT P0, [R0+URZ+0x140], R3 ;  /* 0x00014003000075a7 */ /* 0x000ea400080011ff */
[----:B--2---:R-:W-:Y:S05]  /*1c20*/  @!P0 BRA `(.L_x_24) ;  /* 0x0000008400a48947 */ /* 0x004fea0003800000 */
.L_x_147:
[----:B------:R3:W-:Y:S01]  /*1c30*/  SYNCS.ARRIVE.TRANS64.A1T0 RZ, [R0+URZ+0x130], RZ ;  /* 0x000130ff00ff79a7 */ /* 0x0007e200081000ff */
[----:B------:R-:W-:-:S05]  /*1c40*/  VIADD R9, R9, 0x1 ;  /* 0x0000000109097836 */ /* 0x000fca0000000000 */
[----:B------:R-:W-:-:S04]  /*1c50*/  ISETP.NE.AND P0, PT, R9, 0x2, PT ;  /* 0x000000020900780c */ /* 0x000fc80003f05270 */
[----:B--2---:R-:W-:Y:S02]  /*1c60*/  SEL R3, RZ, 0x1, P0 ;  /* 0x00000001ff037807 */ /* 0x004fe40000000000 */
[----:B------:R-:W-:Y:S02]  /*1c70*/  SEL R9, R9, RZ, P0 ;  /* 0x000000ff09097207 */ /* 0x000fe40000000000 */
[----:B------:R-:W-:-:S07]  /*1c80*/  LOP3.LUT R8, R8, R3, RZ, 0x3c, !PT ;  /* 0x0000000308087212 */ /* 0x000fce00078e3cff */
.L_x_23:
[----:B------:R-:W-:Y:S01]  /*1c90*/  ULEA UR4, UR6, UR13, 0x3 ;  /* 0x0000000d06047291 */ /* 0x000fe2000f8e18ff */
[----:B---3--:R-:W-:Y:S01]  /*1ca0*/  SHF.L.U32 R0, R12, 0x1f, RZ ;  /* 0x0000001f0c007819 */ /* 0x008fe200000006ff */
[----:B------:R-:W-:Y:S02]  /*1cb0*/  UISETP.GE.U32.AND UP0, UPT, UR50, 0xff, UPT ;  /* 0x000000ff3200788c */ /* 0x000fe4000bf06070 */
[----:B------:R-:W-:Y:S01]  /*1cc0*/  ULEA UR11, UR26, UR48, 0x8 ;  /* 0x000000301a0b7291 */ /* 0x000fe2000f8e40ff */
[----:B------:R-:W-:-:S04]  /*1cd0*/  UMOV UR7, URZ ;  /* 0x000000ff00077c82 */ /* 0x000fc80008000000 */
[----:B------:R2:W3:Y:S01]  /*1ce0*/  SYNCS.PHASECHK.TRANS64.TRYWAIT P0, [UR4+0x40], R0 ;  /* 0x00004000ff0075a7 */ /* 0x0004e20008001104 */
[----:B------:R-:W-:-:S04]  /*1cf0*/  ULEA.HI UR4, UR20, UR20, URZ, 0x1 ;  /* 0x0000001414047291 */ /* 0x000fc8000f8f08ff */
[----:B------:R-:W-:-:S04]  /*1d00*/  USHF.L.U32 UR4, UR4, 0x6, URZ ;  /* 0x0000000604047899 */ /* 0x000fc800080006ff */
[----:B------:R-:W-:-:S04]  /*1d10*/  ULOP3.LUT UR35, UR4, 0xffffff80, URZ, 0xc0, !UPT ;  /* 0xffffff8004237892 */ /* 0x000fc8000f8ec0ff */
[----:B------:R-:W-:Y:S01]  /*1d20*/  UIADD3 UR35, UPT, UPT, UR47, UR35, URZ ;  /* 0x000000232f237290 */ /* 0x000fe2000fffe0ff */
[----:B------:R-:W-:Y:S11]  /*1d30*/  BRA.U !UP0, `(.L_x_25) ;  /* 0x0000000108c87547 */ /* 0x000ff6000b800000 */
[----:B------:R-:W-:Y:S01]  /*1d40*/  UMOV UR16, UR46 ;  /* 0x0000002e00107c82 */ /* 0x000fe20008000000 */
[----:B------:R-:W-:Y:S01]  /*1d50*/  UMOV UR4, UR6 ;  /* 0x0000000600047c82 */ /* 0x000fe20008000000 */
[----:B------:R-:W-:-:S05]  /*1d60*/  UMOV UR34, URZ ;  /* 0x000000ff00227c82 */ /* 0x000fca0008000000 */
.L_x_31:
[----:B------:R-:W-:Y:S01]  /*1d70*/  ULEA UR33, UR4, UR13, 0x3 ;  /* 0x0000000d04217291 */ /* 0x000fe2000f8e18ff */
[----:B------:R-:W-:Y:S01]  /*1d80*/  @P3 MOV R2, 0xc000 ;  /* 0x0000c00000023802 */ /* 0x000fe20000000f00 */
[----:B-1-34-:R-:W-:Y:S10]  /*1d90*/  @P0 BRA `(.L_x_26) ;  /* 0x00000000000c0947 */ /* 0x01aff40003800000 */
[----:B------:R-:W-:-:S04]  /*1da0*/  SHF.L.U32 R3, R12, 0x1f, RZ ;  /* 0x0000001f0c037819 */ /* 0x000fc800000006ff */
[----:B------:R-:W3:Y:S02]  /*1db0*/  SYNCS.PHASECHK.TRANS64.TRYWAIT P0, [UR33+0x40], R3 ;  /* 0x00004003ff0075a7 */ /* 0x000ee40008001121 */
[----:B---3--:R-:W-:Y:S05]  /*1dc0*/  @!P0 BRA `(.L_x_27) ;  /* 0x0000008400508947 */ /* 0x008fea0003800000 */
.L_x_26:
[----:B------:R3:W-:Y:S01]  /*1dd0*/  @P3 SYNCS.ARRIVE.TRANS64 RZ, [UR33], R2 ;  /* 0x00000002ffff39a7 */ /* 0x0007e20008000021 */
[----:B------:R-:W-:Y:S02]  /*1de0*/  ULOP3.LUT UR5, UR21, 0x2, URZ, 0xfc, !UPT ;  /* 0x0000000215057892 */ /* 0x000fe4000f8efcff */
[----:B------:R-:W-:Y:S02]  /*1df0*/  UIADD3 UR16, UPT, UPT, UR16, 0x1, URZ ;  /* 0x0000000110107890 */ /* 0x000fe4000fffe0ff */
[----:B------:R-:W-:Y:S02]  /*1e00*/  UISETP.NE.AND UP0, UPT, UR5, 0x2, UPT ;  /* 0x000000020500788c */ /* 0x000fe4000bf05270 */
[----:B------:R-:W-:-:S07]  /*1e10*/  UISETP.NE.AND UP2, UPT, UR16, 0x1, UPT ;  /* 0x000000011000788c */ /* 0x000fce000bf45270 */
[----:B------:R-:W-:Y:S05]  /*1e20*/  BRA.U UP0, `(.L_x_28) ;  /* 0x0000000100047547 */ /* 0x000fea000b800000 */
[----:B-1----:R-:W-:Y:S05]  /*1e30*/  BPT.TRAP 0x1 ;  /* 0x000000040000795c */ /* 0x002fea0000300000 */
.L_x_28:
[----:B------:R-:W-:Y:S04]  /*1e40*/  BSSY.RECONVERGENT B0, `(.L_x_29) ;  /* 0x0000003000007945 */ /* 0x000fe80003800200 */
[----:B------:R-:W-:Y:S05]  /*1e50*/  @!P2 BRA `(.L_x_30) ;  /* 0x000000000004a947 */ /* 0x000fea0003800000 */
[----:B-1----:R-:W-:Y:S05]  /*1e60*/  BPT.TRAP 0x1 ;  /* 0x000000040000795c */ /* 0x002fea0000300000 */
.L_x_30:
[----:B-1----:R-:W-:Y:S05]  /*1e70*/  BSYNC.RECONVERGENT B0 ;  /* 0x0000000000007941 */ /* 0x002fea0003800200 */
.L_x_29:
[----:B------:R-:W-:Y:S02]  /*1e80*/  UIADD3 UR5, UPT, UPT, UR4, 0x1, URZ ;  /* 0x0000000104057890 */ /* 0x000fe4000fffe0ff */
[----:B------:R-:W-:Y:S02]  /*1e90*/  ULEA UR32, UR4, UR30, 0xd ;  /* 0x0000001e04207291 */ /* 0x000fe4000f8e68ff */
[----:B------:R-:W-:Y:S02]  /*1ea0*/  UISETP.NE.AND UP0, UPT, UR5, 0x8, UPT ;  /* 0x000000080500788c */ /* 0x000fe4000bf05270 */
[----:B------:R-:W-:Y:S02]  /*1eb0*/  UIADD3 UR14, UP1, UPT, UR28, 0x80, URZ ;  /* 0x000000801c0e7890 */ /* 0x000fe4000ff3e0ff */
[----:B------:R-:W-:Y:S02]  /*1ec0*/  USEL UR7, URZ, 0x1, UP0 ;  /* 0x00000001ff077887 */ /* 0x000fe40008000000 */
[----:B------:R-:W-:-:S02]  /*1ed0*/  USEL UR6, UR5, URZ, UP0 ;  /* 0x000000ff05067287 */ /* 0x000fc40008000000 */
[----:B------:R-:W-:Y:S02]  /*1ee0*/  ULEA UR8, UR4, UR27, 0xe ;  /* 0x0000001b04087291 */ /* 0x000fe4000f8e70ff */
[----:B------:R-:W-:Y:S01]  /*1ef0*/  ULEA UR5, UR6, UR13, 0x3 ;  /* 0x0000000d06057291 */ /* 0x000fe2000f8e18ff */
[----:B------:R-:W-:Y:S01]  /*1f00*/  LOP3.LUT R12, R12, UR7, RZ, 0x3c, !PT ;  /* 0x000000070c0c7c12 */ /* 0x000fe2000f8e3cff */
[----:B------:R-:W-:Y:S02]  /*1f10*/  UIADD3 UR4, UP0, UPT, UR28, 0x180, URZ ;  /* 0x000001801c047890 */ /* 0x000fe4000ff1e0ff */
[----:B------:R-:W-:Y:S01]  /*1f20*/  ULOP3.LUT UR33, UR33, 0xfefffff8, URZ, 0xc0, !UPT ;  /* 0xfefffff821217892 */ /* 0x000fe2000f8ec0ff */
[----:B--2---:R-:W-:Y:S01]  /*1f30*/  SHF.L.U32 R0, R12, 0x1f, RZ ;  /* 0x0000001f0c007819 */ /* 0x004fe200000006ff */
[----:B------:R-:W-:Y:S02]  /*1f40*/  UIADD3.X UR15, UPT, UPT, URZ, UR29, URZ, UP1, !UPT ;  /* 0x0000001dff0f7290 */ /* 0x000fe40008ffe4ff */
[----:B------:R-:W-:Y:S01]  /*1f50*/  UIADD3 UR32, UPT, UPT, UR13, 0x6300, UR32 ;  /* 0x000063000d207890 */ /* 0x000fe2000fffe020 */
[----:B------:R4:W1:Y:S01]  /*1f60*/  SYNCS.PHASECHK.TRANS64.TRYWAIT P0, [UR5+0x40], R0 ;  /* 0x00004000ff0075a7 */ /* 0x0008620008001105 */
[----:B------:R-:W-:-:S02]  /*1f70*/  UPRMT UR17, URZ, 0x5410, UR25 ;  /* 0x00005410ff117896 */ /* 0x000fc40008000019 */
[----:B------:R-:W-:Y:S02]  /*1f80*/  UIADD3 UR8, UPT, UPT, UR13, 0x16300, UR8 ;  /* 0x000163000d087890 */ /* 0x000fe4000fffe008 */
[----:B------:R-:W-:Y:S02]  /*1f90*/  UIADD3.X UR5, UPT, UPT, URZ, UR29, URZ, UP0, !UPT ;  /* 0x0000001dff057290 */ /* 0x000fe400087fe4ff */
[----:B------:R-:W-:Y:S01]  /*1fa0*/  UPRMT UR7, URZ, 0x5410, UR24 ;  /* 0x00005410ff077896 */ /* 0x000fe20008000018 */
[----:B------:R-:W-:Y:S01]  /*1fb0*/  UMOV UR18, 0x0 ;  /* 0x0000000000127882 */ /* 0x000fe20000000000 */
[----:B------:R-:W-:Y:S01]  /*1fc0*/  UMOV UR19, 0x10000000 ;  /* 0x1000000000137882 */ /* 0x000fe20000000000 */
[----:B------:R-:W-:Y:S01]  /*1fd0*/  UMOV UR10, UR34 ;  /* 0x00000022000a7c82 */ /* 0x000fe20008000000 */
[----:B------:R-:W-:Y:S01]  /*1fe0*/  UMOV UR12, UR36 ;  /* 0x00000024000c7c82 */ /* 0x000fe20008000000 */
[----:B------:R-:W-:Y:S01]  /*1ff0*/  UMOV UR9, UR33 ;  /* 0x0000002100097c82 */ /* 0x000fe20008000000 */
[----:B------:R2:W-:Y:S03]  /*2000*/  UTMALDG.3D.MULTICAST.2CTA [UR32], [UR14], UR17, desc[UR18] ;  /* 0x000012200e0073b4 */ /* 0x0005e60008211811 */
[----:B------:R3:W-:Y:S01]  /*2010*/  UTMALDG.3D.MULTICAST.2CTA [UR8], [UR4], UR7, desc[UR18] ;  /* 0x00001208040073b4 */ /* 0x0007e20008211807 */
[----:B--2---:R-:W-:Y:S01]  /*2020*/  UIADD3 UR34, UPT, UPT, UR34, 0x80, URZ ;  /* 0x0000008022227890 */ /* 0x004fe2000fffe0ff */
[----:B---3--:R-:W-:Y:S01]  /*2030*/  UMOV UR7, UR31 ;  /* 0x0000001f00077c82 */ /* 0x008fe20008000000 */
[----:B------:R-:W-:Y:S01]  /*2040*/  UMOV UR4, UR6 ;  /* 0x0000000600047c82 */ /* 0x000fe20008000000 */
[----:B------:R-:W-:Y:S09]  /*2050*/  BRA.U UP2, `(.L_x_31) ;  /* 0xfffffffd02447547 */ /* 0x000ff2000b83ffff */
.L_x_25:
[----:B------:R-:W-:Y:S01]  /*2060*/  ULEA UR4, UR6, UR13, 0x3 ;  /* 0x0000000d06047291 */ /* 0x000fe2000f8e18ff */
[----:B--2-4-:R-:W-:Y:S01]  /*2070*/  SHF.L.U32 R0, R12, 0x1f, RZ ;  /* 0x0000001f0c007819 */ /* 0x014fe200000006ff */
[----:B------:R-:W-:Y:S01]  /*2080*/  @!P1 SYNCS.ARRIVE.TRANS64.A1T0 RZ, [UR13+0xc8], RZ ;  /* 0x0000c8ffffff99a7 */ /* 0x000fe2000810000d */
[----:B------:R-:W-:-:S06]  /*2090*/  UISETP.GT.AND UP0, UPT, UR44, UR43, UPT ;  /* 0x0000002b2c00728c */ /* 0x000fcc000bf04270 */
[----:B-1-3--:R1:W2:Y:S03]  /*20a0*/  SYNCS.PHASECHK.TRANS64.TRYWAIT P0, [UR4+0x40], R0 ;  /* 0x00004000ff0075a7 */ /* 0x00a2a60008001104 */
[----:B------:R-:W-:Y:S05]  /*20b0*/  BRA.U !UP0, `(.L_x_32) ;  /* 0x0000000108c07547 */ /* 0x000fea000b800000 */
[----:B------:R-:W-:Y:S01]  /*20c0*/  UIADD3 UR26, UPT, UPT, UR49, UR7, URZ ;  /* 0x00000007311a7290 */ /* 0x000fe2000fffe0ff */
[----:B------:R-:W-:-:S11]  /*20d0*/  UMOV UR4, UR6 ;  /* 0x0000000600047c82 */ /* 0x000fd60008000000 */
.L_x_38:
[----:B------:R-:W-:Y:S01]  /*20e0*/  ULEA UR17, UR4, UR13, 0x3 ;  /* 0x0000000d04117291 */ /* 0x000fe2000f8e18ff */
[----:B--2---:R-:W-:Y:S01]  /*20f0*/  @P3 MOV R2, 0xc000 ;  /* 0x0000c00000023802 */ /* 0x004fe20000000f00 */
[----:B--2-4-:R-:W-:Y:S10]  /*2100*/  @P0 BRA `(.L_x_33) ;  /* 0x00000000000c0947 */ /* 0x014ff40003800000 */
[----:B------:R-:W-:-:S04]  /*2110*/  SHF.L.U32 R3, R12, 0x1f, RZ ;  /* 0x0000001f0c037819 */ /* 0x000fc800000006ff */
[----:B------:R-:W2:Y:S02]  /*2120*/  SYNCS.PHASECHK.TRANS64.TRYWAIT P0, [UR17+0x40], R3 ;  /* 0x00004003ff0075a7 */ /* 0x000ea40008001111 */
[----:B--2---:R-:W-:Y:S05]  /*2130*/  @!P0 BRA `(.L_x_34) ;  /* 0x00000080008c8947 */ /* 0x004fea0003800000 */
.L_x_33:
[----:B------:R2:W-:Y:S01]  /*2140*/  @P3 SYNCS.ARRIVE.TRANS64 RZ, [UR17], R2 ;  /* 0x00000002ffff39a7 */ /* 0x0005e20008000011 */
[----:B------:R-:W-:-:S04]  /*2150*/  ULOP3.LUT UR5, UR21, 0x2, URZ, 0xfc, !UPT ;  /* 0x0000000215057892 */ /* 0x000fc8000f8efcff */
[----:B------:R-:W-:-:S09]  /*2160*/  UISETP.NE.AND UP0, UPT, UR5, 0x2, UPT ;  /* 0x000000020500788c */ /* 0x000fd2000bf05270 */
[----:B------:R-:W-:Y:S05]  /*2170*/  BRA.U UP0, `(.L_x_35) ;  /* 0x0000000100047547 */ /* 0x000fea000b800000 */
[----:B------:R-:W-:Y:S05]  /*2180*/  BPT.TRAP 0x1 ;  /* 0x000000040000795c */ /* 0x000fea0000300000 */
.L_x_35:
[----:B------:R-:W-:Y:S04]  /*2190*/  BSSY.RECONVERGENT B0, `(.L_x_36) ;  /* 0x0000003000007945 */ /* 0x000fe80003800200 */
[----:B------:R-:W-:Y:S05]  /*21a0*/  @!P2 BRA `(.L_x_37) ;  /* 0x000000000004a947 */ /* 0x000fea0003800000 */
[----:B------:R-:W-:Y:S05]  /*21b0*/  BPT.TRAP 0x1 ;  /* 0x000000040000795c */ /* 0x000fea0000300000 */
.L_x_37:
[----:B------:R-:W-:Y:S05]  /*21c0*/  BSYNC.RECONVERGENT B0 ;  /* 0x0000000000007941 */ /* 0x000fea0003800200 */
.L_x_36:
[----:B------:R-:W-:Y:S02]  /*21d0*/  UIADD3 UR5, UPT, UPT, UR4, 0x1, URZ ;  /* 0x0000000104057890 */ /* 0x000fe4000fffe0ff */
[----:B------:R-:W-:Y:S02]  /*21e0*/  UIADD3 UR14, UP1, UPT, UR28, 0x80, URZ ;  /* 0x000000801c0e7890 */ /* 0x000fe4000ff3e0ff */
[----:B------:R-:W-:Y:S02]  /*21f0*/  UISETP.NE.AND UP0, UPT, UR5, 0x8, UPT ;  /* 0x000000080500788c */ /* 0x000fe4000bf05270 */
[----:B------:R-:W-:Y:S02]  /*2200*/  ULEA UR16, UR4, UR38, 0xd ;  /* 0x0000002604107291 */ /* 0x000fe4000f8e68ff */
[----:B------:R-:W-:Y:S02]  /*2210*/  USEL UR8, URZ, 0x1, UP0 ;  /* 0x00000001ff087887 */ /* 0x000fe40008000000 */
[----:B------:R-:W-:-:S02]  /*2220*/  USEL UR6, UR5, URZ, UP0 ;  /* 0x000000ff05067287 */ /* 0x000fc40008000000 */
[----:B------:R-:W-:Y:S02]  /*2230*/  UIADD3 UR22, UP0, UPT, UR28, 0x180, URZ ;  /* 0x000001801c167890 */ /* 0x000fe4000ff1e0ff */
[----:B------:R-:W-:Y:S01]  /*2240*/  ULEA UR5, UR6, UR13, 0x3 ;  /* 0x0000000d06057291 */ /* 0x000fe2000f8e18ff */
[----:B------:R-:W-:Y:S01]  /*2250*/  LOP3.LUT R12, R12, UR8, RZ, 0x3c, !PT ;  /* 0x000000080c0c7c12 */ /* 0x000fe2000f8e3cff */
[----:B------:R-:W-:Y:S02]  /*2260*/  ULEA UR8, UR4, UR37, 0xe ;  /* 0x0000002504087291 */ /* 0x000fe4000f8e70ff */
[----:B------:R-:W-:Y:S01]  /*2270*/  USHF.L.U32 UR18, UR7, 0x7, URZ ;  /* 0x0000000707127899 */ /* 0x000fe200080006ff */
[----:B-1----:R-:W-:Y:S01]  /*2280*/  SHF.L.U32 R0, R12, 0x1f, RZ ;  /* 0x0000001f0c007819 */ /* 0x002fe200000006ff */
[----:B------:R-:W-:Y:S02]  /*2290*/  ULOP3.LUT UR17, UR17, 0xfefffff8, URZ, 0xc0, !UPT ;  /* 0xfefffff811117892 */ /* 0x000fe4000f8ec0ff */
[----:B------:R-:W-:Y:S01]  /*22a0*/  UPRMT UR4, URZ, 0x5410, UR25 ;  /* 0x00005410ff047896 */ /* 0x000fe20008000019 */
[----:B------:R3:W4:Y:S01]  /*22b0*/  SYNCS.PHASECHK.TRANS64.TRYWAIT P0, [UR5+0x40], R0 ;  /* 0x00004000ff0075a7 */ /* 0x0007220008001105 */
[----:B------:R-:W-:-:S02]  /*22c0*/  UIADD3.X UR15, UPT, UPT, URZ, UR29, URZ, UP1, !UPT ;  /* 0x0000001dff0f7290 */ /* 0x000fc40008ffe4ff */
[----:B------:R-:W-:Y:S02]  /*22d0*/  UPRMT UR5, URZ, 0x5410, UR24 ;  /* 0x00005410ff057896 */ /* 0x000fe40008000018 */
[----:B------:R-:W-:Y:S01]  /*22e0*/  UIADD3.X UR23, UPT, UPT, URZ, UR29, URZ, UP0, !UPT ;  /* 0x0000001dff177290 */ /* 0x000fe200087fe4ff */
[----:B------:R-:W-:Y:S01]  /*22f0*/  UMOV UR32, 0x0 ;  /* 0x0000000000207882 */ /* 0x000fe20000000000 */
[----:B------:R-:W-:Y:S01]  /*2300*/  UMOV UR33, 0x10000000 ;  /* 0x1000000000217882 */ /* 0x000fe20000000000 */
[----:B------:R-:W-:Y:S01]  /*2310*/  UMOV UR19, UR35 ;  /* 0x0000002300137c82 */ /* 0x000fe20008000000 */
[----:B------:R-:W-:Y:S01]  /*2320*/  UMOV UR20, UR36 ;  /* 0x0000002400147c82 */ /* 0x000fe20008000000 */
[----:B------:R-:W-:Y:S01]  /*2330*/  UMOV UR12, UR36 ;  /* 0x00000024000c7c82 */ /* 0x000fe20008000000 */
[----:B------:R-:W-:Y:S01]  /*2340*/  UMOV UR9, UR17 ;  /* 0x0000001100097c82 */ /* 0x000fe20008000000 */
[----:B------:R-:W-:Y:S01]  /*2350*/  UMOV UR10, UR18 ;  /* 0x00000012000a7c82 */ /* 0x000fe20008000000 */
[----:B------:R1:W-:Y:S01]  /*2360*/  UTMALDG.3D.MULTICAST.2CTA [UR16], [UR14], UR4, desc[UR32] ;  /* 0x000020100e0073b4 */ /* 0x0003e20008211804 */
[----:B------:R-:W-:-:S04]  /*2370*/  UIADD3 UR7, UPT, UPT, UR7, 0x1, URZ ;  /* 0x0000000107077890 */ /* 0x000fc8000fffe0ff */
[----:B------:R-:W-:Y:S01]  /*2380*/  UISETP.NE.AND UP0, UPT, UR7, UR26, UPT ;  /* 0x0000001a0700728c */ /* 0x000fe2000bf05270 */
[----:B------:R3:W-:Y:S01]  /*2390*/  UTMALDG.3D.MULTICAST.2CTA [UR8], [UR22], UR5, desc[UR32] ;  /* 0x00002008160073b4 */ /* 0x0007e20008211805 */
[----:B-1----:R-:W-:-:S07]  /*23a0*/  UMOV UR4, UR6 ;  /* 0x0000000600047c82 */ /* 0x002fce0008000000 */
[----:B---3--:R-:W-:Y:S05]  /*23b0*/  BRA.U UP0, `(.L_x_38) ;  /* 0xfffffffd00487547 */ /* 0x008fea000b83ffff */
.L_x_32:
[C---:B------:R-:W-:Y:S01]  /*23c0*/  LEA R3, R11.reuse, UR13, 0x3 ;  /* 0x0000000d0b037c11 */ /* 0x040fe2000f8e18ff */
[----:B------:R-:W-:Y:S01]  /*23d0*/  NOP ;  /* 0x0000000000007918 */ /* 0x000fe20000000000 */
[----:B-1----:R-:W-:Y:S02]  /*23e0*/  SHF.L.U32 R0, R10, 0x1f, RZ ;  /* 0x0000001f0a007819 */ /* 0x002fe400000006ff */
[----:B------:R-:W-:Y:S02]  /*23f0*/  LEA R5, R11, UR13, 0x4 ;  /* 0x0000000d0b057c11 */ /* 0x000fe4000f8e20ff */
[----:B--2-4-:R-:W1:Y:S02]  /*2400*/  SYNCS.PHASECHK.TRANS64.TRYWAIT P0, [R3+URZ+0xd0], R0 ;  /* 0x0000d000030075a7 */ /* 0x014e6400080011ff */
[----:B-1----:R-:W-:Y:S05]  /*2410*/  @!P0 BRA `(.L_x_39) ;  /* 0x0000007c00ec8947 */ /* 0x002fea0003800000 */
.L_x_150:
[----:B------:R-:W2:Y:S01]  /*2420*/  LDS.128 R4, [R5+0x160] ;  /* 0x0001600005047984 */ /* 0x000ea20000000c00 */
[----:B------:R-:W-:Y:S01]  /*2430*/  UISETP.GE.AND UP0, UPT, UR45, 0x1, UPT ;  /* 0x000000012d00788c */ /* 0x000fe2000bf06270 */
[----:B------:R-:W-:Y:S01]  /*2440*/  @!PT LDS RZ, [RZ] ;  /* 0x00000000fffff984 */ /* 0x000fe20000000800 */
[----:B------:R-:W-:Y:S01]  /*2450*/  @!PT LDS RZ, [RZ] ;  /* 0x00000000fffff984 */ /* 0x000fe20000000800 */
[----:B------:R-:W-:Y:S01]  /*2460*/  @!PT LDS RZ, [RZ] ;  /* 0x00000000fffff984 */ /* 0x000fe20000000800 */
[----:B------:R-:W-:Y:S01]  /*2470*/  @!PT LDS RZ, [RZ] ;  /* 0x00000000fffff984 */ /* 0x000fe20000000800 */
[----:B------:R3:W-:Y:S06]  /*2480*/  MEMBAR.ALL.CTA ;  /* 0x0000000000007992 */ /* 0x0007ec0000008000 */
[----:B---3--:R-:W3:Y:S01]  /*2490*/  FENCE.VIEW.ASYNC.S ;  /* 0x00000000000073c6 */ /* 0x008ee20000000000 */
[----:B--2---:R-:W-:-:S13]  /*24a0*/  LOP3.LUT P0, RZ, R6, 0x1, RZ, 0xc0, !PT ;  /* 0x0000000106ff7812 */ /* 0x004fda000780c0ff */
[----:B---3--:R-:W-:Y:S01]  /*24b0*/  VOTEU.ANY UP1, P0 ;  /* 0x0000000000ff7886 */ /* 0x008fe20000020100 */
[----:B------:R-:W-:-:S13]  /*24c0*/  PLOP3.LUT P0, PT, PT, PT, UP1, 0x80, 0x8 ;  /* 0x000000000008781c */ /* 0x000fda0003f0f018 */
[----:B-1----:R-:W-:Y:S02]  /*24d0*/  @P0 LOP3.LUT R0, R5, 0xffff, RZ, 0xc0, !PT ;  /* 0x0000ffff05000812 */ /* 0x002fe400078ec0ff */
[----:B------:R-:W-:Y:S02]  /*24e0*/  @P0 MOV R2, R4 ;  /* 0x0000000400020202 */ /* 0x000fe40000000f00 */
[----:B------:R-:W-:Y:S01]  /*24f0*/  @P0 R2UR UR5, R0 ;  /* 0x00000000000502ca */ /* 0x000fe200000e0000 */
[----:B------:R-:W-:Y:S01]  /*2500*/  VIADD R0, R3, 0xe0 ;  /* 0x000000e003007836 */ /* 0x000fe20000000000 */
[----:B------:R-:W-:Y:S02]  /*2510*/  @P0 SHF.R.U32.HI R4, RZ, 0x10, R5 ;  /* 0x00000010ff040819 */ /* 0x000fe40000011605 */
[----:B------:R-:W-:Y:S02]  /*2520*/  @P0 R2UR UR7, R2 ;  /* 0x00000000020702ca */ /* 0x000fe400000e0000 */
[----:B------:R-:W-:-:S02]  /*2530*/  PRMT R0, RZ, 0x654, R0 ;  /* 0x00000654ff007816 */ /* 0x000fc40000000000 */
[----:B------:R-:W-:Y:S02]  /*2540*/  @P0 R2UR UR4, R4 ;  /* 0x00000000040402ca */ /* 0x000fe400000e0000 */
[----:B------:R1:W-:Y:S03]  /*2550*/  SYNCS.ARRIVE.TRANS64.RED.A1T0 RZ, [R0+URZ], RZ ;  /* 0x000000ff00ff79a7 */ /* 0x0003e600081004ff */
[----:B------:R-:W-:-:S04]  /*2560*/  @UP1 UMOV UR39, UR5 ;  /* 0x0000000500271c82 */ /* 0x000fc80008000000 */
[----:B------:R-:W-:-:S04]  /*2570*/  @UP1 UMOV UR40, UR7 ;  /* 0x0000000700281c82 */ /* 0x000fc80008000000 */
[----:B------:R-:W-:Y:S01]  /*2580*/  @UP1 UMOV UR36, UR4 ;  /* 0x0000000400241c82 */ /* 0x000fe20008000000 */
[----:B------:R-:W-:Y:S05]  /*2590*/  BRA.U !UP0, `(.L_x_40) ;  /* 0x0000000108d47547 */ /* 0x000fea000b800000 */
[----:B------:R-:W2:Y:S01]  /*25a0*/  LDCU.128 UR16, c[0x0][0xb10] ;  /* 0x00016200ff1077ac */ /* 0x000ea20008000c00 */
[----:B------:R-:W3:Y:S01]  /*25b0*/  LDCU UR12, c[0x0][0xb20] ;  /* 0x00016400ff0c77ac */ /* 0x000ee20008000800 */
[----:B------:R-:W4:Y:S01]  /*25c0*/  LDCU UR20, c[0x0][0xb0c] ;  /* 0x00016180ff1477ac */ /* 0x000f220008000800 */
[----:B------:R-:W1:Y:S01]  /*25d0*/  LDCU.64 UR8, c[0x0][0xb28] ;  /* 0x00016500ff0877ac */ /* 0x000e620008000a00 */
[----:B------:R-:W-:Y:S02]  /*25e0*/  UISETP.NE.AND UP3, UPT, UR45, 0x1, UPT ;  /* 0x000000012d00788c */ /* 0x000fe4000bf65270 */
[----:B--2---:R-:W-:Y:S02]  /*25f0*/  UIMAD.WIDE.U32 UR10, UR41, UR19, URZ ;  /* 0x00000013290a72a5 */ /* 0x004fe4000f8e00ff */
[----:B------:R-:W-:Y:S02]  /*2600*/  UIMAD.WIDE.U32 UR4, UR42, UR16, URZ ;  /* 0x000000102a0472a5 */ /* 0x000fe4000f8e00ff */
[----:B------:R-:W-:-:S02]  /*2610*/  UISETP.NE.AND UP0, UPT, UR18, 0x1, UPT ;  /* 0x000000011200788c */ /* 0x000fc4000bf05270 */
[----:B------:R-:W-:Y:S01]  /*2620*/  UIMAD.WIDE.U32 UR22, UR39, UR19, URZ ;  /* 0x00000013271672a5 */ /* 0x000fe2000f8e00ff */
[----:B------:R-:W-:Y:S02]  /*2630*/  UMOV UR10, UR11 ;  /* 0x0000000b000a7c82 */ /* 0x000fe40008000000 */
[----:B------:R-:W-:Y:S01]  /*2640*/  UMOV UR4, UR5 ;  /* 0x0000000500047c82 */ /* 0x000fe20008000000 */
[----:B---3--:R-:W-:Y:S02]  /*2650*/  USHF.R.U32.HI UR10, URZ, UR12, UR10 ;  /* 0x0000000cff0a7299 */ /* 0x008fe4000801160a */
[----:B----4-:R-:W-:Y:S02]  /*2660*/  UISETP.NE.AND UP2, UPT, UR20, 0x1, UPT ;  /* 0x000000011400788c */ /* 0x010fe4000bf45270 */
[----:B------:R-:W-:Y:S02]  /*2670*/  USHF.R.U32.HI UR4, URZ, UR17, UR4 ;  /* 0x00000011ff047299 */ /* 0x000fe40008011604 */
[----:B------:R-:W-:-:S02]  /*2680*/  USEL UR5, UR41, UR10, !UP0 ;  /* 0x0000000a29057287 */ /* 0x000fc4000c000000 */
[----:B------:R-:W-:Y:S02]  /*2690*/  USEL UR7, UR42, UR4, !UP2 ;  /* 0x000000042a077287 */ /* 0x000fe4000d000000 */
[----:B-1----:R-:W-:Y:S01]  /*26a0*/  UIMAD.WIDE.U32 UR10, UR5, UR8, URZ ;  /* 0x00000008050a72a5 */ /* 0x002fe2000f8e00ff */
[----:B------:R-:W-:Y:S01]  /*26b0*/  UMOV UR4, UR23 ;  /* 0x0000001700047c82 */ /* 0x000fe20008000000 */
[----:B------:R-:W-:Y:S02]  /*26c0*/  UIMAD.WIDE.U32 UR14, UR40, UR16, URZ ;  /* 0x00000010280e72a5 */ /* 0x000fe4000f8e00ff */
[----:B------:R-:W-:-:S03]  /*26d0*/  UIMAD.WIDE.U32 UR22, UR7, UR8, URZ ;  /* 0x00000008071672a5 */ /* 0x000fc6000f8e00ff */
[----:B------:R-:W-:Y:S01]  /*26e0*/  UMOV UR10, UR11 ;  /* 0x0000000b000a7c82 */ /* 0x000fe20008000000 */
[----:B------:R-:W-:Y:S02]  /*26f0*/  USHF.R.U32.HI UR4, URZ, UR12, UR4 ;  /* 0x0000000cff047299 */ /* 0x000fe40008011604 */
[----:B------:R-:W-:Y:S01]  /*2700*/  @UP3 USHF.R.U32.HI UR5, URZ, UR9, UR10 ;  /* 0x00000009ff053299 */ /* 0x000fe2000801160a */
[----:B------:R-:W-:Y:S01]  /*2710*/  UMOV UR14, UR15 ;  /* 0x0000000f000e7c82 */ /* 0x000fe20008000000 */
[----:B------:R-:W-:Y:S01]  /*2720*/  UMOV UR22, UR23 ;  /* 0x0000001700167c82 */ /* 0x000fe20008000000 */
[----:B------:R-:W-:Y:S02]  /*2730*/  USHF.R.U32.HI UR17, URZ, UR17, UR14 ;  /* 0x00000011ff117299 */ /* 0x000fe4000801160e */
[----:B------:R-:W-:Y:S02]  /*2740*/  USEL UR4, UR39, UR4, !UP0 ;  /* 0x0000000427047287 */ /* 0x000fe4000c000000 */
[----:B------:R-:W-:-:S02]  /*2750*/  @UP3 USHF.R.U32.HI UR7, URZ, UR9, UR22 ;  /* 0x00000009ff073299 */ /* 0x000fc40008011616 */
[----:B------:R-:W-:Y:S02]  /*2760*/  UIMAD UR10, UR45, UR5, URZ ;  /* 0x000000052d0a72a4 */ /* 0x000fe4000f8e02ff */
[----:B------:R-:W-:Y:S02]  /*2770*/  USEL UR5, UR40, UR17, !UP2 ;  /* 0x0000001128057287 */ /* 0x000fe4000d000000 */
[----:B------:R-:W-:Y:S02]  /*2780*/  UIMAD UR12, UR45, UR7, URZ ;  /* 0x000000072d0c72a4 */ /* 0x000fe4000f8e02ff */
[----:B------:R-:W-:Y:S02]  /*2790*/  UISETP.GE.AND UP0, UPT, UR4, UR10, UPT ;  /* 0x0000000a0400728c */ /* 0x000fe4000bf06270 */
[----:B------:R-:W-:Y:S02]  /*27a0*/  UIMAD.WIDE.U32 UR10, UR4, UR8, URZ ;  /* 0x00000008040a72a5 */ /* 0x000fe4000f8e00ff */
[----:B------:R-:W-:-:S02]  /*27b0*/  UISETP.GE.OR UP0, UPT, UR5, UR12, UP0 ;  /* 0x0000000c0500728c */ /* 0x000fc40008706670 */
        /* <DEDUP_REMOVED lines=19> */
.L_x_40:
[----:B------:R-:W2:Y:S02]  /*28f0*/  LDCU UR4, c[0x0][0xb30] ;  /* 0x00016600ff0477ac */ /* 0x000ea40008000800 */
[----:B--2---:R-:W-:-:S09]  /*2900*/  UISETP.NE.AND UP0, UPT, UR4, 0x1, UPT ;  /* 0x000000010400788c */ /* 0x004fd2000bf05270 */
        /* <DEDUP_REMOVED lines=14> */
[----:B------:R-:W-:Y:S02]  /*29f0*/  UIADD3 UR7, UPT, UPT, UR5, -UR4, URZ ;  /* 0x8000000405077290 */ /* 0x000fe4000fffe0ff */
[----:B------:R-:W-:Y:S02]  /*2a00*/  UIADD3 UR4, UPT, UPT, -UR5, UR4, URZ ;  /* 0x0000000405047290 */ /* 0x000fe4000fffe1ff */
[----:B------:R-:W-:Y:S02]  /*2a10*/  UIMAD UR39, UR7, UR18, UR39 ;  /* 0x00000012072772a4 */ /* 0x000fe4000f8e0227 */
[----:B------:R-:W-:-:S12]  /*2a20*/  UIMAD UR40, UR4, UR10, UR40 ;  /* 0x0000000a042872a4 */ /* 0x000fd8000f8e0228 */
.L_x_41:
[----:B------:R-:W-:Y:S01]  /*2a30*/  VIADD R11, R11, 0x1 ;  /* 0x000000010b0b7836 */ /* 0x000fe20000000000 */
[----:B------:R-:W-:Y:S01]  /*2a40*/  PLOP3.LUT P1, PT, PT, PT, PT, 0x80, 0x8 ;  /* 0x000000000008781c */ /* 0x000fe20003f2f070 */
[----:B------:R-:W-:Y:S02]  /*2a50*/  UIADD3 UR20, UPT, UPT, UR40, UR59, URZ ;  /* 0x0000003b28147290 */ /* 0x000fe4000fffe0ff */
[----:B------:R-:W-:Y:S01]  /*2a60*/  UIADD3 UR26, UPT, UPT, UR39, UR62, URZ ;  /* 0x0000003e271a7290 */ /* 0x000fe2000fffe0ff */
[----:B------:R-:W-:-:S04]  /*2a70*/  ISETP.NE.AND P0, PT, R11, 0x2, PT ;  /* 0x000000020b00780c */ /* 0x000fc80003f05270 */
[----:B------:R-:W-:Y:S02]  /*2a80*/  SEL R3, RZ, 0x1, P0 ;  /* 0x00000001ff037807 */ /* 0x000fe40000000000 */
[----:B------:R-:W-:Y:S02]  /*2a90*/  SEL R11, R11, RZ, P0 ;  /* 0x000000ff0b0b7207 */ /* 0x000fe40000000000 */
[----:B------:R-:W-:Y:S01]  /*2aa0*/  LOP3.LUT R10, R10, R3, RZ, 0x3c, !PT ;  /* 0x000000030a0a7212 */ /* 0x000fe200078e3cff */
[----:B------:R-:W-:Y:S06]  /*2ab0*/  BRA.U UP1, `(.L_x_42) ;  /* 0xfffffff101447547 */ /* 0x000fec000b83ffff */
[----:B------:R-:W-:Y:S01]  /*2ac0*/  UIADD3 UR13, UPT, UPT, UR13, 0x40, URZ ;  /* 0x000000400d0d7890 */ /* 0x000fe2000fffe0ff */
[----:B------:R-:W-:-:S03]  /*2ad0*/  SHF.L.U32 R3, R12, 0x1f, RZ ;  /* 0x0000001f0c037819 */ /* 0x000fc600000006ff */
[----:B------:R-:W-:-:S09]  /*2ae0*/  ULEA UR4, UR6, UR13, 0x3 ;  /* 0x0000000d06047291 */ /* 0x000fd2000f8e18ff */
[----:B------:R-:W2:Y:S02]  /*2af0*/  SYNCS.PHASECHK.TRANS64.TRYWAIT P0, [UR4], R3 ;  /* 0x00000003ff0075a7 */ /* 0x000ea40008001104 */
[----:B--2---:R-:W-:Y:S05]  /*2b00*/  @!P0 BRA `(.L_x_43) ;  /* 0x0000007800448947 */ /* 0x004fea0003800000 */
.L_x_152:
[----:B------:R-:W-:-:S04]  /*2b10*/  UIADD3 UR4, UPT, UPT, UR6, 0x1, URZ ;  /* 0x0000000106047890 */ /* 0x000fc8000fffe0ff */
[----:B------:R-:W-:-:S04]  /*2b20*/  UISETP.NE.AND UP0, UPT, UR4, 0x8, UPT ;  /* 0x000000080400788c */ /* 0x000fc8000bf05270 */
[----:B------:R-:W-:Y:S02]  /*2b30*/  USEL UR6, URZ, 0x1, UP0 ;  /* 0x00000001ff067887 */ /* 0x000fe40008000000 */
[----:B------:R-:W-:-:S04]  /*2b40*/  USEL UR4, UR4, URZ, UP0 ;  /* 0x000000ff04047287 */ /* 0x000fc80008000000 */
[----:B------:R-:W-:Y:S01]  /*2b50*/  ULEA UR5, UR4, UR13, 0x3 ;  /* 0x0000000d04057291 */ /* 0x000fe2000f8e18ff */
[----:B------:R-:W-:-:S04]  /*2b60*/  LOP3.LUT R2, R12, UR6, RZ, 0x3c, !PT ;  /* 0x000000060c027c12 */ /* 0x000fc8000f8e3cff */
[----:B-1----:R-:W-:-:S04]  /*2b70*/  SHF.L.U32 R3, R2, 0x1f, RZ ;  /* 0x0000001f02037819 */ /* 0x002fc800000006ff */
[----:B------:R-:W1:Y:S02]  /*2b80*/  SYNCS.PHASECHK.TRANS64.TRYWAIT P0, [UR5], R3 ;  /* 0x00000003ff0075a7 */ /* 0x000e640008001105 */
[----:B-1----:R-:W-:Y:S05]  /*2b90*/  @!P0 BRA `(.L_x_44) ;  /* 0x0000007800388947 */ /* 0x002fea0003800000 */
.L_x_154:
        /* <DEDUP_REMOVED lines=9> */
.L_x_156:
        /* <DEDUP_REMOVED lines=9> */
.L_x_158:
        /* <DEDUP_REMOVED lines=9> */
.L_x_160:
        /* <DEDUP_REMOVED lines=9> */
.L_x_162:
        /* <DEDUP_REMOVED lines=9> */
.L_x_164:
[----:B------:R-:W-:-:S04]  /*2e70*/  UIADD3 UR4, UPT, UPT, UR4, 0x1, URZ ;  /* 0x0000000104047890 */ /* 0x000fc8000fffe0ff */
[----:B------:R-:W-:-:S04]  /*2e80*/  UISETP.NE.AND UP0, UPT, UR4, 0x8, UPT ;  /* 0x000000080400788c */ /* 0x000fc8000bf05270 */
[----:B------:R-:W-:Y:S02]  /*2e90*/  USEL UR5, URZ, 0x1, UP0 ;  /* 0x00000001ff057887 */ /* 0x000fe40008000000 */
[----:B------:R-:W-:-:S04]  /*2ea0*/  USEL UR4, UR4, URZ, UP0 ;  /* 0x000000ff04047287 */ /* 0x000fc80008000000 */
[----:B------:R-:W-:Y:S01]  /*2eb0*/  ULEA UR4, UR4, UR13, 0x3 ;  /* 0x0000000d04047291 */ /* 0x000fe2000f8e18ff */
[----:B-1----:R-:W-:-:S04]  /*2ec0*/  LOP3.LUT R3, R2, UR5, RZ, 0x3c, !PT ;  /* 0x0000000502037c12 */ /* 0x002fc8000f8e3cff */
[----:B------:R-:W-:Y:S01]  /*2ed0*/  SHF.L.U32 R3, R3, 0x1f, RZ ;  /* 0x0000001f03037819 */ /* 0x000fe200000006ff */
[----:B------:R-:W-:-:S07]  /*2ee0*/  IMAD.U32 R0, RZ, RZ, UR4 ;  /* 0x00000004ff007e24 */ /* 0x000fce000f8e00ff */
.L_x_50:
[----:B-1----:R1:W2:Y:S02]  /*2ef0*/  SYNCS.PHASECHK.TRANS64.TRYWAIT P0, [R0+URZ], R3 ;  /* 0x00000003000075a7 */ /* 0x0022a400080011ff */
[----:B--2---:R-:W-:Y:S05]  /*2f00*/  @!P0 NANOSLEEP.SYNCS 0x989680 ;  /* 0x009896800000895d */ /* 0x004fea0003900000 */
[----:B------:R-:W2:Y:S02]  /*2f10*/  @!P0 SYNCS.PHASECHK.TRANS64 P0, [R0+URZ], R3 ;  /* 0x00000003000085a7 */ /* 0x000ea400080010ff */
[----:B--2---:R-:W-:Y:S05]  /*2f20*/  @P0 EXIT ;  /* 0x000000000000094d */ /* 0x004fea0003800000 */
[----:B------:R-:W-:Y:S05]  /*2f30*/  BRA `(.L_x_50) ;  /* 0xfffffffc00ec7947 */ /* 0x000fea000383ffff */
.L_x_22:
[----:B------:R-:W-:-:S04]  /*2f40*/  UISETP.NE.AND UP0, UPT, UR58, URZ, UPT ;  /* 0x000000ff3a00728c */ /* 0x000fc8000bf05270 */
[----:B------:R-:W-:-:S09]  /*2f50*/  UISETP.NE.OR UP0, UPT, UR22, 0x1, UP0 ;  /* 0x000000011600788c */ /* 0x000fd20008705670 */
[----:B------:R-:W-:Y:S05]  /*2f60*/  BRA.U UP0, `(.L_x_51) ;  /* 0x0000000500487547 */ /* 0x000fea000b800000 */
[----:B------:R-:W-:Y:S01]  /*2f70*/  ISETP.GE.U32.AND P2, PT, R0, 0x8, PT ;  /* 0x000000080000780c */ /* 0x000fe20003f46070 */
[----:B------:R-:W-:Y:S01]  /*2f80*/  IMAD.MOV.U32 R12, RZ, RZ, 0x1 ;  /* 0x00000001ff0c7424 */ /* 0x000fe200078e00ff */
[----:B------:R-:W-:Y:S02]  /*2f90*/  CS2R R10, SRZ ;  /* 0x00000000000a7805 */ /* 0x000fe4000001ff00 */
[----:B------:R-:W-:Y:S01]  /*2fa0*/  CS2R R8, SRZ ;  /* 0x0000000000087805 */ /* 0x000fe2000001ff00 */
[----:B------:R-:W-:Y:S01]  /*2fb0*/  UMOV UR4, 0x400 ;  /* 0x0000040000047882 */ /* 0x000fe20000000000 */
[----:B------:R-:W-:Y:S01]  /*2fc0*/  UMOV UR5, URZ ;  /* 0x000000ff00057c82 */ /* 0x000fe20008000000 */
[----:B------:R-:W-:-:S12]  /*2fd0*/  ULEA UR6, UR58, UR4, 0x18 ;  /* 0x000000043a067291 */ /* 0x000fd8000f8ec0ff */
.L_x_55:
[----:B------:R-:W-:Y:S02]  /*2fe0*/  LEA R2, R8, UR6, 0x3 ;  /* 0x0000000608027c11 */ /* 0x000fe4000f8e18ff */
[----:B------:R-:W-:-:S03]  /*2ff0*/  SHF.L.U32 R5, R9, 0x1f, RZ ;  /* 0x0000001f09057819 */ /* 0x000fc600000006ff */
[----:B------:R-:W-:Y:S01]  /*3000*/  VIADD R4, R2, 0x140 ;  /* 0x0000014002047836 */ /* 0x000fe20000000000 */
[----:B------:R-:W2:Y:S02]  /*3010*/  SYNCS.PHASECHK.TRANS64.TRYWAIT P0, [R2+URZ+0x130], R5 ;  /* 0x00013005020075a7 */ /* 0x000ea400080011ff */
[----:B--2---:R-:W-:Y:S05]  /*3020*/  @!P0 BRA `(.L_x_52) ;  /* 0x0000007400a48947 */ /* 0x004fea0003800000 */
.L_x_165:
[----:B------:R-:W-:Y:S01]  /*3030*/  ULEA UR4, UR5, UR6, 0x3 ;  /* 0x0000000605047291 */ /* 0x000fe2000f8e18ff */
[----:B------:R-:W-:Y:S02]  /*3040*/  PRMT R4, RZ, 0x654, R4 ;  /* 0x00000654ff047816 */ /* 0x000fe40000000004 */
[----:B--2---:R-:W-:Y:S01]  /*3050*/  SHF.L.U32 R5, R12, 0x1f, RZ ;  /* 0x0000001f0c057819 */ /* 0x004fe200000006ff */
[----:B------:R-:W-:Y:S01]  /*3060*/  UIADD3 UR7, UPT, UPT, UR4, 0xd0, URZ ;  /* 0x000000d004077890 */ /* 0x000fe2000fffe0ff */
[----:B------:R2:W-:Y:S05]  /*3070*/  SYNCS.ARRIVE.TRANS64.RED.A1T0 RZ, [R4+URZ], RZ ;  /* 0x000000ff04ff79a7 */ /* 0x0005ea00081004ff */
[----:B------:R-:W-:Y:S01]  /*3080*/  IMAD.U32 R7, RZ, RZ, UR7 ;  /* 0x00000007ff077e24 */ /* 0x000fe2000f8e00ff */
[----:B------:R-:W3:Y:S04]  /*3090*/  SYNCS.PHASECHK.TRANS64.TRYWAIT P0, [UR4+0xe0], R5 ;  /* 0x0000e005ff0075a7 */ /* 0x000ee80008001104 */
[----:B------:R-:W-:Y:S01]  /*30a0*/  PRMT R6, R0, 0x654, R7 ;  /* 0x0000065400067816 */ /* 0x000fe20000000007 */
[----:B--2---:R-:W-:Y:S01]  /*30b0*/  @!P2 IMAD.MOV.U32 R4, RZ, RZ, 0x10 ;  /* 0x00000010ff04a424 */ /* 0x004fe200078e00ff */
[----:B---3--:R-:W-:Y:S06]  /*30c0*/  @!P0 BRA `(.L_x_53) ;  /* 0x0000007400908947 */ /* 0x008fec0003800000 */
.L_x_167:
[----:B------:R-:W-:Y:S01]  /*30d0*/  ULEA UR8, UR5, UR6, 0x4 ;  /* 0x0000000605087291 */ /* 0x000fe2000f8e20ff */
[----:B------:R-:W-:Y:S01]  /*30e0*/  SEL R3, R6, R3, !P2 ;  /* 0x0000000306037207 */ /* 0x000fe20005000000 */
[----:B------:R-:W-:Y:S01]  /*30f0*/  UIADD3 UR9, UPT, UPT, UR4, 0xd0, URZ ;  /* 0x000000d004097890 */ /* 0x000fe2000fffe0ff */
[----:B--2---:R-:W-:Y:S01]  /*3100*/  LEA R2, R11, UR6, 0x3 ;  /* 0x000000060b027c11 */ /* 0x004fe2000f8e18ff */
[----:B------:R-:W-:Y:S01]  /*3110*/  UIADD3 UR8, UPT, UPT, UR8, 0x160, URZ ;  /* 0x0000016008087890 */ /* 0x000fe2000fffe0ff */
[----:B------:R-:W-:Y:S01]  /*3120*/  SHF.L.U32 R5, R10, 0x1f, RZ ;  /* 0x0000001f0a057819 */ /* 0x000fe200000006ff */
[----:B------:R2:W-:Y:S01]  /*3130*/  @!P2 SYNCS.ARRIVE.TRANS64.RED RZ, [R3+URZ], R4 ;  /* 0x0000000403ffa9a7 */ /* 0x0005e200080004ff */
[----:B------:R-:W-:Y:S01]  /*3140*/  UIADD3 UR4, UPT, UPT, UR5, 0x1, URZ ;  /* 0x0000000105047890 */ /* 0x000fe2000fffe0ff */
[----:B------:R-:W-:-:S03]  /*3150*/  VIADD R8, R8, 0x1 ;  /* 0x0000000108087836 */ /* 0x000fc60000000000 */
[----:B------:R-:W-:Y:S02]  /*3160*/  UISETP.NE.AND UP0, UPT, UR4, 0x2, UPT ;  /* 0x000000020400788c */ /* 0x000fe4000bf05270 */
[----:B------:R-:W-:Y:S06]  /*3170*/  UGETNEXTWORKID.BROADCAST [UR8], [UR9] ;  /* 0x00000000080073ca */ /* 0x000fec0008000100 */
[----:B------:R-:W-:Y:S01]  /*3180*/  USEL UR7, URZ, 0x1, UP0 ;  /* 0x00000001ff077887 */ /* 0x000fe20008000000 */
[----:B------:R-:W-:Y:S01]  /*3190*/  ISETP.NE.AND P0, PT, R8, 0x2, PT ;  /* 0x000000020800780c */ /* 0x000fe20003f05270 */
[----:B------:R-:W-:Y:S01]  /*31a0*/  USEL UR5, UR4, URZ, UP0 ;  /* 0x000000ff04057287 */ /* 0x000fe20008000000 */
[----:B------:R-:W3:Y:S03]  /*31b0*/  SYNCS.PHASECHK.TRANS64.TRYWAIT P1, [R2+URZ+0xd0], R5 ;  /* 0x0000d005020075a7 */ /* 0x000ee600080211ff */
[----:B------:R-:W-:Y:S01]  /*31c0*/  LOP3.LUT R12, R12, UR7, RZ, 0x3c, !PT ;  /* 0x000000070c0c7c12 */ /* 0x000fe2000f8e3cff */
[----:B--23--:R-:W-:Y:S07]  /*31d0*/  @!P1 BRA `(.L_x_54) ;  /* 0x0000007400649947 */ /* 0x00cfee0003800000 */
.L_x_168:
[C---:B------:R-:W-:Y:S01]  /*31e0*/  LEA R4, R11.reuse, UR6, 0x4 ;  /* 0x000000060b047c11 */ /* 0x040fe2000f8e20ff */
[----:B--2---:R-:W-:Y:S01]  /*31f0*/  VIADD R2, R2, 0xe0 ;  /* 0x000000e002027836 */ /* 0x004fe20000000000 */
[----:B------:R-:W-:Y:S01]  /*3200*/  SEL R8, R8, RZ, P0 ;  /* 0x000000ff08087207 */ /* 0x000fe20000000000 */
[----:B------:R-:W-:-:S03]  /*3210*/  VIADD R11, R11, 0x1 ;  /* 0x000000010b0b7836 */ /* 0x000fc60000000000 */
[----:B------:R-:W2:Y:S01]  /*3220*/  LDS.128 R4, [R4+0x160] ;  /* 0x0001600004047984 */ /* 0x000ea20000000c00 */
[----:B------:R-:W-:Y:S02]  /*3230*/  PRMT R2, RZ, 0x654, R2 ;  /* 0x00000654ff027816 */ /* 0x000fe40000000002 */
[C---:B------:R-:W-:Y:S01]  /*3240*/  ISETP.NE.AND P1, PT, R11.reuse, 0x2, PT ;  /* 0x000000020b00780c */ /* 0x040fe20003f25270 */
[----:B------:R-:W-:Y:S01]  /*3250*/  @!PT LDS RZ, [RZ] ;  /* 0x00000000fffff984 */ /* 0x000fe20000000800 */
[----:B------:R-:W-:Y:S01]  /*3260*/  @!PT LDS RZ, [RZ] ;  /* 0x00000000fffff984 */ /* 0x000fe20000000800 */
[----:B------:R-:W-:Y:S01]  /*3270*/  @!PT LDS RZ, [RZ] ;  /* 0x00000000fffff984 */ /* 0x000fe20000000800 */
[----:B------:R-:W-:Y:S01]  /*3280*/  @!PT LDS RZ, [RZ] ;  /* 0x00000000fffff984 */ /* 0x000fe20000000800 */
[----:B------:R3:W-:Y:S06]  /*3290*/  MEMBAR.ALL.CTA ;  /* 0x0000000000007992 */ /* 0x0007ec0000008000 */
[----:B---3--:R-:W3:Y:S01]  /*32a0*/  FENCE.VIEW.ASYNC.S ;  /* 0x00000000000073c6 */ /* 0x008ee20000000000 */
[----:B------:R-:W-:Y:S01]  /*32b0*/  SEL R11, R11, RZ, P1 ;  /* 0x000000ff0b0b7207 */ /* 0x000fe20000800000 */
[----:B---3--:R3:W-:Y:S01]  /*32c0*/  SYNCS.ARRIVE.TRANS64.RED.A1T0 RZ, [R2+URZ], RZ ;  /* 0x000000ff02ff79a7 */ /* 0x0087e200081004ff */
[----:B--2---:R-:W-:-:S02]  /*32d0*/  LOP3.LUT P3, RZ, R6, 0x1, RZ, 0xc0, !PT ;  /* 0x0000000106ff7812 */ /* 0x004fc4000786c0ff */
[----:B------:R-:W-:-:S04]  /*32e0*/  SEL R5, RZ, 0x1, P1 ;  /* 0x00000001ff057807 */ /* 0x000fc80000800000 */
[----:B------:R-:W-:Y:S02]  /*32f0*/  LOP3.LUT R10, R10, R5, RZ, 0x3c, !PT ;  /* 0x000000050a0a7212 */ /* 0x000fe400078e3cff */
[----:B---3--:R-:W-:-:S04]  /*3300*/  SEL R2, RZ, 0x1, P0 ;  /* 0x00000001ff027807 */ /* 0x008fc80000000000 */
[----:B------:R-:W-:Y:S01]  /*3310*/  LOP3.LUT R9, R9, R2, RZ, 0x3c, !PT ;  /* 0x0000000209097212 */ /* 0x000fe200078e3cff */
[----:B------:R-:W-:Y:S06]  /*3320*/  @P3 BRA `(.L_x_55) ;  /* 0xfffffffc002c3947 */ /* 0x000fec000383ffff */
[----:B------:R-:W-:Y:S01]  /*3330*/  ULEA UR4, UR5, UR6, 0x3 ;  /* 0x0000000605047291 */ /* 0x000fe2000f8e18ff */
[----:B------:R-:W-:-:S08]  /*3340*/  SHF.L.U32 R3, R12, 0x1f, RZ ;  /* 0x0000001f0c037819 */ /* 0x000fd000000006ff */
[----:B------:R-:W2:Y:S02]  /*3350*/  SYNCS.PHASECHK.TRANS64 P0, [UR4+0xe0], R3 ;  /* 0x0000e003ff0075a7 */ /* 0x000ea40008001004 */
[----:B--2---:R-:W-:Y:S05]  /*3360*/  @P0 BRA `(.L_x_56) ;  /* 0x0000000000080947 */ /* 0x004fea0003800000 */
[----:B------:R-:W2:Y:S02]  /*3370*/  SYNCS.PHASECHK.TRANS64.TRYWAIT P0, [UR4+0xe0], R3 ;  /* 0x0000e003ff0075a7 */ /* 0x000ea40008001104 */
[----:B--2---:R-:W-:Y:S05]  /*3380*/  @!P0 BRA `(.L_x_57) ;  /* 0x00000074000c8947 */ /* 0x004fea0003800000 */
.L_x_56:
[----:B------:R-:W-:-:S04]  /*3390*/  UIADD3 UR7, UPT, UPT, UR5, 0x1, URZ ;  /* 0x0000000105077890 */ /* 0x000fc8000fffe0ff */
[----:B------:R-:W-:-:S04]  /*33a0*/  UISETP.NE.AND UP0, UPT, UR7, 0x2, UPT ;  /* 0x000000020700788c */ /* 0x000fc8000bf05270 */
[----:B------:R-:W-:Y:S02]  /*33b0*/  USEL UR8, URZ, 0x1, UP0 ;  /* 0x00000001ff087887 */ /* 0x000fe40008000000 */
[----:B------:R-:W-:-:S04]  /*33c0*/  USEL UR7, UR7, URZ, UP0 ;  /* 0x000000ff07077287 */ /* 0x000fc80008000000 */
[----:B------:R-:W-:Y:S01]  /*33d0*/  ULEA UR7, UR7, UR6, 0x3 ;  /* 0x0000000607077291 */ /* 0x000fe2000f8e18ff */
[----:B--2---:R-:W-:-:S04]  /*33e0*/  LOP3.LUT R3, R12, UR8, RZ, 0x3c, !PT ;  /* 0x000000080c037c12 */ /* 0x004fc8000f8e3cff */
[----:B------:R-:W-:-:S04]  /*33f0*/  SHF.L.U32 R0, R3, 0x1f, RZ ;  /* 0x0000001f03007819 */ /* 0x000fc800000006ff */
[----:B------:R-:W2:Y:S02]  /*3400*/  SYNCS.PHASECHK.TRANS64 P0, [UR7+0xe0], R0 ;  /* 0x0000e000ff0075a7 */ /* 0x000ea40008001007 */
[----:B-12---:R-:W-:Y:S05]  /*3410*/  @P0 EXIT ;  /* 0x000000000000094d */ /* 0x006fea0003800000 */
[----:B------:R-:W-:Y:S02]  /*3420*/  SHF.L.U32 R3, R3, 0x1f, RZ ;  /* 0x0000001f03037819 */ /* 0x000fe400000006ff */
[----:B------:R-:W-:-:S07]  /*3430*/  MOV R0, UR7 ;  /* 0x0000000700007c02 */ /* 0x000fce0008000f00 */
.L_x_58:
[----:B-1----:R1:W2:Y:S02]  /*3440*/  SYNCS.PHASECHK.TRANS64.TRYWAIT P0, [R0+URZ+0xe0], R3 ;  /* 0x0000e003000075a7 */ /* 0x0022a400080011ff */
[----:B--2---:R-:W-:Y:S05]  /*3450*/  @!P0 NANOSLEEP.SYNCS 0x989680 ;  /* 0x009896800000895d */ /* 0x004fea0003900000 */
[----:B------:R-:W2:Y:S02]  /*3460*/  @!P0 SYNCS.PHASECHK.TRANS64 P0, [R0+URZ+0xe0], R3 ;  /* 0x0000e003000085a7 */ /* 0x000ea400080010ff */
[----:B--2---:R-:W-:Y:S05]  /*3470*/  @P0 EXIT ;  /* 0x000000000000094d */ /* 0x004fea0003800000 */
[----:B------:R-:W-:Y:S05]  /*3480*/  BRA `(.L_x_58) ;  /* 0xfffffffc00ec7947 */ /* 0x000fea000383ffff */
.L_x_51:
[----:B------:R-:W-:Y:S05]  /*3490*/  BRA.U UP6, `(.L_x_59) ;  /* 0x0000001106d87547 */ /* 0x000fea000b800000 */
[----:B------:R-:W-:Y:S01]  /*34a0*/  UMOV UR4, 0x40 ;  /* 0x0000004000047882 */ /* 0x000fe20000000000 */
[----:B------:R-:W-:Y:S01]  /*34b0*/  NOP ;  /* 0x0000000000007918 */ /* 0x000fe20000000000 */
[----:B------:R-:W-:Y:S01]  /*34c0*/  ULEA UR5, UR58, UR4, 0x18 ;  /* 0x000000043a057291 */ /* 0x000fe2000f8ec0ff */
[----:B------:R-:W-:Y:S02]  /*34d0*/  UMOV UR6, 0x400 ;  /* 0x0000040000067882 */ /* 0x000fe40000000000 */
[----:B------:R-:W-:-:S06]  /*34e0*/  ULEA UR6, UR58, UR6, 0x18 ;  /* 0x000000063a067291 */ /* 0x000fcc000f8ec0ff */
[----:B------:R-:W2:Y:S02]  /*34f0*/  LDS.U8 R0, [UR5+0x1c] ;  /* 0x00001c05ff007984 */ /* 0x000ea40008000000 */
[----:B--2---:R-:W-:-:S13]  /*3500*/  ISETP.NE.AND P0, PT, R0, RZ, PT ;  /* 0x000000ff0000720c */ /* 0x004fda0003f05270 */
[----:B------:R-:W-:Y:S05]  /*3510*/  @P0 BRA `(.L_x_60) ;  /* 0x0000000400080947 */ /* 0x000fea0003800000 */
[----:B------:R-:W-:Y:S02]  /*3520*/  UISETP.NE.U32.AND UP1, UPT, UR47, 0x1, UPT ;  /* 0x000000012f00788c */ /* 0x000fe4000bf25070 */
[----:B------:R-:W-:-:S07]  /*3530*/  UIADD3 UR7, UPT, UPT, UR5, 0x8, URZ ;  /* 0x0000000805077890 */ /* 0x000fce000fffe0ff */
[----:B------:R-:W-:Y:S05]  /*3540*/  BRA.U !UP1, `(.L_x_61) ;  /* 0x00000001099c7547 */ /* 0x000fea000b800000 */
[----:B------:R-:W-:Y:S01]  /*3550*/  ELECT P0, URZ, PT ;  /* 0x0000000000ff782f */ /* 0x000fe20003800000 */
[----:B------:R-:W-:-:S12]  /*3560*/  BSSY B0, `(.L_x_61) ;  /* 0x0000025000007945 */ /* 0x000fd80003800000 */
[----:B------:R-:W-:Y:S05]  /*3570*/  @!P0 BRA `(.L_x_62) ;  /* 0x00000000008c8947 */ /* 0x000fea0003800000 */
[----:B------:R-:W-:-:S05]  /*3580*/  UMOV UR4, 0x10 ;  /* 0x0000001000047882 */ /* 0x000fca0000000000 */
[----:B------:R-:W-:Y:S04]  /*3590*/  DEPBAR.LE SB2, 0x36 ;  /* 0x0000ad800000791a */ /* 0x000fe80000000000 */
[----:B------:R-:W2:Y:S02]  /*35a0*/  UTCATOMSWS.2CTA.FIND_AND_SET.ALIGN UP0, UR4, UR4 ;  /* 0x00000004000475e3 */ /* 0x000ea40008200800 */
[----:B--2---:R-:W-:Y:S01]  /*35b0*/  MOV R11, UR4 ;  /* 0x00000004000b7c02 */ /* 0x004fe20008000f00 */
[----:B------:R-:W-:Y:S06]  /*35c0*/  BRA.U UP0, `(.L_x_63) ;  /* 0x0000000100187547 */ /* 0x000fec000b800000 */
.L_x_64:
[----:B------:R-:W-:Y:S05]  /*35d0*/  NANOSLEEP 0x64 ;  /* 0x000000640000795d */ /* 0x000fea0003800000 */
[----:B------:R-:W-:-:S05]  /*35e0*/  UMOV UR4, 0x10 ;  /* 0x0000001000047882 */ /* 0x000fca0000000000 */
[----:B------:R-:W-:Y:S04]  /*35f0*/  DEPBAR.LE SB2, 0x36 ;  /* 0x0000ad800000791a */ /* 0x000fe80000000000 */
[----:B------:R-:W2:Y:S02]  /*3600*/  UTCATOMSWS.2CTA.FIND_AND_SET.ALIGN UP0, UR4, UR4 ;  /* 0x00000004000475e3 */ /* 0x000ea40008200800 */
[----:B--2---:R-:W-:Y:S01]  /*3610*/  MOV R11, UR4 ;  /* 0x00000004000b7c02 */ /* 0x004fe20008000f00 */
[----:B------:R-:W-:Y:S05]  /*3620*/  BRA.U !UP0, `(.L_x_64) ;  /* 0xfffffffd08e87547 */ /* 0x000fea000b83ffff */
.L_x_63:
[----:B------:R-:W2:Y:S01]  /*3630*/  LDS R7, [UR5+0x10] ;  /* 0x00001005ff077984 */ /* 0x000ea20008000800 */
[----:B------:R-:W-:Y:S01]  /*3640*/  IMAD.U32 R5, RZ, RZ, UR6 ;  /* 0x00000006ff057e24 */ /* 0x000fe2000f8e00ff */
[----:B------:R-:W-:-:S03]  /*3650*/  MOV R4, UR46 ;  /* 0x0000002e00047c02 */ /* 0x000fc60008000f00 */
[----:B------:R-:W-:Y:S01]  /*3660*/  VIADD R5, R5, 0x180 ;  /* 0x0000018005057836 */ /* 0x000fe20000000000 */
[----:B--2---:R-:W-:-:S04]  /*3670*/  SHF.L.U32 R7, R7, 0x1f, RZ ;  /* 0x0000001f07077819 */ /* 0x004fc800000006ff */
[----:B------:R-:W2:Y:S02]  /*3680*/  SYNCS.PHASECHK.TRANS64.TRYWAIT P0, [UR5+0x8], R7 ;  /* 0x00000807ff0075a7 */ /* 0x000ea40008001105 */
[----:B--2---:R-:W-:Y:S05]  /*3690*/  @P0 BRA `(.L_x_65) ;  /* 0x0000000000080947 */ /* 0x004fea0003800000 */
[----:B------:R-:W2:Y:S02]  /*36a0*/  SYNCS.PHASECHK.TRANS64.TRYWAIT P0, [UR5+0x8], R7 ;  /* 0x00000807ff0075a7 */ /* 0x000ea40008001105 */
[----:B--2---:R-:W-:Y:S05]  /*36b0*/  @!P0 BRA `(.L_x_66) ;  /* 0x0000007000588947 */ /* 0x004fea0003800000 */
.L_x_65:
[----:B--2---:R-:W-:Y:S01]  /*36c0*/  HFMA2 R0, -RZ, RZ, 0, 5.9604644775390625e-08 ;  /* 0x00000001ff007431 */ /* 0x004fe200000001ff */
[----:B------:R-:W-:Y:S01]  /*36d0*/  UPRMT UR4, UR46, 0x654, UR7 ;  /* 0x000006542e047896 */ /* 0x000fe20008000007 */
[----:B------:R-:W-:Y:S01]  /*36e0*/  IMAD.MOV.U32 R8, RZ, RZ, 0xffff ;  /* 0x0000ffffff087424 */ /* 0x000fe200078e00ff */
[----:B------:R-:W-:Y:S01]  /*36f0*/  PRMT R4, R4, 0x654, R5 ;  /* 0x0000065404047816 */ /* 0x000fe20000000005 */
[----:B------:R-:W-:Y:S02]  /*3700*/  IMAD.MOV.U32 R6, RZ, RZ, 0x4 ;  /* 0x00000004ff067424 */ /* 0x000fe400078e00ff */
[----:B------:R-:W-:Y:S01]  /*3710*/  IMAD.SHL.U32 R9, R11, 0x20, RZ ;  /* 0x000000200b097824 */ /* 0x000fe200078e00ff */
[----:B------:R-:W-:Y:S02]  /*3720*/  MOV R5, UR4 ;  /* 0x0000000400057c02 */ /* 0x000fe40008000f00 */
[-C--:B------:R-:W-:Y:S01]  /*3730*/  SHF.L.U32 R8, R8, R11.reuse, RZ ;  /* 0x0000000b08087219 */ /* 0x080fe200000006ff */
[----:B------:R2:W-:Y:S01]  /*3740*/  SYNCS.ARRIVE.TRANS64.RED RZ, [UR4], R6 ;  /* 0x00000006ffff79a7 */ /* 0x0005e20008000404 */
[----:B------:R-:W-:Y:S01]  /*3750*/  SHF.L.U32 R7, R0, R11, RZ ;  /* 0x0000000b00077219 */ /* 0x000fe200000006ff */
[----:B------:R2:W-:Y:S04]  /*3760*/  STS [UR6+0x180], R9 ;  /* 0x00018009ff007988 */ /* 0x0005e80008000806 */
[----:B------:R2:W-:Y:S04]  /*3770*/  STAS [R4.64], R11 ;  /* 0x0000000b04007dbd */ /* 0x0005e8000c0008ff */
[----:B------:R2:W-:Y:S04]  /*3780*/  ATOMS.OR RZ, [UR5+0x14], R8 ;  /* 0x00001408ffff798c */ /* 0x0005e8000b000005 */
[----:B------:R2:W-:Y:S04]  /*3790*/  ATOMS.OR RZ, [UR5+0x18], R7 ;  /* 0x00001807ffff798c */ /* 0x0005e8000b000005 */
[----:B------:R2:W-:Y:S02]  /*37a0*/  ATOMS.XOR RZ, [UR5+0x10], R0 ;  /* 0x00001000ffff798c */ /* 0x0005e4000b800005 */
.L_x_62:
[----:B-1----:R-:W-:Y:S05]  /*37b0*/  BSYNC B0 ;  /* 0x0000000000007941 */ /* 0x002fea0003800000 */
.L_x_61:
[----:B------:R-:W-:Y:S05]  /*37c0*/  BRA.U UP1, `(.L_x_67) ;  /* 0x00000001016c7547 */ /* 0x000fea000b800000 */
[----:B------:R-:W-:-:S03]  /*37d0*/  UMOV UR4, 0xffffffff ;  /* 0xffffffff00047882 */ /* 0x000fc60000000000 */
[----:B------:R-:W-:Y:S05]  /*37e0*/  BRA.DIV UR4, `(.L_x_68) ;  /* 0x0000007204247947 */ /* 0x000fea000b800000 */
[----:B------:R-:W-:-:S13]  /*37f0*/  ELECT P6, URZ, PT ;  /* 0x0000000000ff782f */ /* 0x000fda00038c0000 */
.L_x_172:
[----:B------:R-:W-:Y:S05]  /*3800*/  @!P6 BRA `(.L_x_67) ;  /* 0x00000000005ce947 */ /* 0x000fea0003800000 */
[----:B--2---:R-:W2:Y:S02]  /*3810*/  LDS R5, [UR5+0x10] ;  /* 0x00001005ff057984 */ /* 0x004ea40008000800 */
[----:B--2---:R-:W-:-:S04]  /*3820*/  SHF.L.U32 R5, R5, 0x1f, RZ ;  /* 0x0000001f05057819 */ /* 0x004fc800000006ff */
[----:B------:R-:W2:Y:S02]  /*3830*/  SYNCS.PHASECHK.TRANS64.TRYWAIT P0, [UR5+0x8], R5 ;  /* 0x00000805ff0075a7 */ /* 0x000ea40008001105 */
[----:B--2---:R-:W-:Y:S05]  /*3840*/  @P0 BRA `(.L_x_69) ;  /* 0x0000000000080947 */ /* 0x004fea0003800000 */
[----:B------:R-:W2:Y:S02]  /*3850*/  SYNCS.PHASECHK.TRANS64.TRYWAIT P0, [UR5+0x8], R5 ;  /* 0x00000805ff0075a7 */ /* 0x000ea40008001105 */
[----:B--2---:R-:W-:Y:S05]  /*3860*/  @!P0 BRA `(.L_x_70) ;  /* 0x0000007000248947 */ /* 0x004fea0003800000 */
.L_x_69:
[----:B------:R-:W3:Y:S01]  /*3870*/  LDS R7, [UR6+0x180] ;  /* 0x00018006ff077984 */ /* 0x000ee20008000800 */
[----:B--2---:R-:W-:Y:S02]  /*3880*/  HFMA2 R0, -RZ, RZ, 0, 5.9604644775390625e-08 ;  /* 0x00000001ff007431 */ /* 0x004fe400000001ff */
[----:B------:R-:W-:Y:S01]  /*3890*/  IMAD.MOV.U32 R4, RZ, RZ, 0xffff ;  /* 0x0000ffffff047424 */ /* 0x000fe200078e00ff */
[----:B------:R-:W-:Y:S01]  /*38a0*/  UPRMT UR4, UR46, 0x654, UR7 ;  /* 0x000006542e047896 */ /* 0x000fe20008000007 */
[----:B---3--:R-:W-:-:S03]  /*38b0*/  IMAD.SHL.U32 R5, R7, 0x20, RZ ;  /* 0x0000002007057824 */ /* 0x008fc600078e00ff */
[-C--:B------:R-:W-:Y:S02]  /*38c0*/  SHF.L.U32 R4, R4, R7.reuse, RZ ;  /* 0x0000000704047219 */ /* 0x080fe400000006ff */
[----:B------:R-:W-:Y:S01]  /*38d0*/  SHF.L.U32 R7, R0, R7, RZ ;  /* 0x0000000700077219 */ /* 0x000fe200000006ff */
[----:B------:R3:W-:Y:S04]  /*38e0*/  STS [UR6+0x180], R5 ;  /* 0x00018005ff007988 */ /* 0x0007e80008000806 */
[----:B------:R3:W-:Y:S04]  /*38f0*/  ATOMS.OR RZ, [UR5+0x14], R4 ;  /* 0x00001404ffff798c */ /* 0x0007e8000b000005 */
[----:B------:R3:W-:Y:S01]  /*3900*/  ATOMS.OR RZ, [UR5+0x18], R7 ;  /* 0x00001807ffff798c */ /* 0x0007e2000b000005 */
[----:B------:R-:W-:Y:S03]  /*3910*/  SYNCS.ARRIVE.TRANS64.RED.A1T0 RZ, [UR4], RZ ;  /* 0x000000ffffff79a7 */ /* 0x000fe60008100404 */
[----:B------:R3:W-:Y:S01]  /*3920*/  ATOMS.XOR RZ, [UR5+0x10], R0 ;  /* 0x00001000ffff798c */ /* 0x0007e2000b800005 */
[----:B------:R-:W-:Y:S05]  /*3930*/  BRA `(.L_x_67) ;  /* 0x0000000000107947 */ /* 0x000fea0003800000 */
.L_x_60:
[----:B------:R-:W-:Y:S02]  /*3940*/  MOV R0, 0xffffffff ;  /* 0xffffffff00007802 */ /* 0x000fe40000000f00 */
[----:B------:R-:W-:-:S03]  /*3950*/  MOV R4, 0x3980 ;  /* 0x0000398000047802 */ /* 0x000fc60000000f00 */
[----:B------:R2:W-:Y:S04]  /*3960*/  STS [UR6+0x180], R0 ;  /* 0x00018000ff007988 */ /* 0x0005e80008000806 */
[----:B-12--5:R-:W-:Y:S05]  /*3970*/  CALL.REL.NOINC `($__internal_1_$__cuda_sm10x_tcgen05_guardrail_trap_phase_invalid_during_alloc) ;  /* 0x0000007400f47944 */ /* 0x026fea0003c00000 */
.L_x_67:
[----:B------:R-:W-:Y:S05]  /*3980*/  WARPSYNC.ALL ;  /* 0x0000000000007948 */ /* 0x000fea0003800000 */
[----:B------:R-:W4:Y:S01]  /*3990*/  S2UR UR4, SR_CgaCtaId ;  /* 0x00000000000479c3 */ /* 0x000f220000008800 */
[----:B------:R-:W-:Y:S01]  /*39a0*/  UMOV UR26, 0x400 ;  /* 0x00000400001a7882 */ /* 0x000fe20000000000 */
[----:B------:R-:W-:-:S06]  /*39b0*/  NOP ;  /* 0x0000000000007918 */ /* 0x000fcc0000000000 */
[----:B------:R-:W-:Y:S06]  /*39c0*/  BAR.ARV 0x6, 0xa0 ;  /* 0x0182800000007b1d */ /* 0x000fec0000002000 */
[----:B------:R-:W1:Y:S01]  /*39d0*/  LDCU UR6, c[0x0][0x38c] ;  /* 0x00007180ff0677ac */ /* 0x000e620008000800 */
[----:B------:R-:W-:Y:S01]  /*39e0*/  LOP3.LUT R3, R3, 0xffff, RZ, 0xc0, !PT ;  /* 0x0000ffff03037812 */ /* 0x000fe200078ec0ff */
[----:B--2---:R-:W-:Y:S01]  /*39f0*/  IMAD.MOV.U32 R9, RZ, RZ, 0x1 ;  /* 0x00000001ff097424 */ /* 0x004fe200078e00ff */
[----:B------:R-:W-:Y:S01]  /*3a00*/  LOP3.LUT R2, R2, 0xffff, RZ, 0xc0, !PT ;  /* 0x0000ffff02027812 */ /* 0x000fe200078ec0ff */
[----:B------:R-:W-:Y:S01]  /*3a10*/  IMAD.MOV.U32 R8, RZ, RZ, RZ ;  /* 0x000000ffff087224 */ /* 0x000fe200078e00ff */
[----:B------:R-:W-:Y:S01]  /*3a20*/  R2UR UR28, R3 ;  /* 0x00000000031c72ca */ /* 0x000fe200000e0000 */
[----:B------:R-:W-:Y:S01]  /*3a30*/  UMOV UR32, URZ ;  /* 0x000000ff00207c82 */ /* 0x000fe20008000000 */
[----:B------:R-:W-:-:S02]  /*3a40*/  R2UR UR42, R2 ;  /* 0x00000000022a72ca */ /* 0x000fc400000e0000 */
[----:B------:R-:W-:Y:S01]  /*3a50*/  CS2R R2, SRZ ;  /* 0x0000000000027805 */ /* 0x000fe2000001ff00 */
[----:B------:R-:W-:Y:S01]  /*3a60*/  UMOV UR23, URZ ;  /* 0x000000ff00177c82 */ /* 0x000fe20008000000 */
[----:B----4-:R-:W-:Y:S01]  /*3a70*/  ULEA UR26, UR4, UR26, 0x18 ;  /* 0x0000001a041a7291 */ /* 0x010fe2000f8ec0ff */
[----:B------:R-:W-:Y:S01]  /*3a80*/  UMOV UR22, URZ ;  /* 0x000000ff00167c82 */ /* 0x000fe20008000000 */
[----:B------:R-:W-:Y:S02]  /*3a90*/  UISETP.NE.AND UP3, UPT, UR47, URZ, UPT ;  /* 0x000000ff2f00728c */ /* 0x000fe4000bf65270 */
[----:B------:R-:W-:Y:S02]  /*3aa0*/  UIADD3 UR5, UPT, UPT, UR26, 0x6300, URZ ;  /* 0x000063001a057890 */ /* 0x000fe4000fffe0ff */
[----:B------:R-:W-:-:S03]  /*3ab0*/  UIADD3 UR4, UPT, UPT, UR26, 0x16300, URZ ;  /* 0x000163001a047890 */ /* 0x000fc6000fffe0ff */
[----:B---3--:R-:W2:Y:S01]  /*3ac0*/  LDS R0, [UR26+0x180] ;  /* 0x0001801aff007984 */ /* 0x008ea20008000800 */
[----:B-1----:R-:W-:Y:S02]  /*3ad0*/  UIADD3 UR6, UPT, UPT, UR6, 0x7f, URZ ;  /* 0x0000007f06067890 */ /* 0x002fe4000fffe0ff */
[----:B------:R-:W-:Y:S02]  /*3ae0*/  USHF.R.U32.HI UR5, URZ, 0x4, UR5 ;  /* 0x00000004ff057899 */ /* 0x000fe40008011605 */
[----:B------:R-:W-:Y:S02]  /*3af0*/  USHF.R.S32.HI UR33, URZ, 0x1f, UR6 ;  /* 0x0000001fff217899 */ /* 0x000fe40008011406 */
[----:B------:R-:W-:Y:S02]  /*3b00*/  USHF.R.U32.HI UR4, URZ, 0x4, UR4 ;  /* 0x00000004ff047899 */ /* 0x000fe40008011604 */
[----:B------:R-:W-:Y:S02]  /*3b10*/  ULEA.HI UR33, UR33, UR6, URZ, 0x7 ;  /* 0x0000000621217291 */ /* 0x000fe4000f8f38ff */
[----:B------:R-:W-:-:S02]  /*3b20*/  ULOP3.LUT UR5, UR5, 0x3fff, URZ, 0xc0, !UPT ;  /* 0x00003fff05057892 */ /* 0x000fc4000f8ec0ff */
[----:B------:R-:W-:Y:S02]  /*3b30*/  USHF.R.S32.HI UR33, URZ, 0x7, UR33 ;  /* 0x00000007ff217899 */ /* 0x000fe40008011421 */
[----:B------:R-:W-:Y:S02]  /*3b40*/  ULOP3.LUT UR30, UR4, 0x3fff, URZ, 0xc0, !UPT ;  /* 0x00003fff041e7892 */ /* 0x000fe4000f8ec0ff */
[----:B------:R-:W-:Y:S01]  /*3b50*/  UISETP.LT.AND UP0, UPT, UR33, 0x1, UPT ;  /* 0x000000012100788c */ /* 0x000fe2000bf01270 */
[----:B------:R-:W-:Y:S01]  /*3b60*/  UMOV UR40, 0x0 ;  /* 0x0000000000287882 */ /* 0x000fe20000000000 */
[----:B------:R-:W-:Y:S01]  /*3b70*/  UMOV UR41, 0x8400010 ;  /* 0x0840001000297882 */ /* 0x000fe20000000000 */
[----:B------:R-:W-:Y:S02]  /*3b80*/  ULOP3.LUT UR29, UR5, 0x10000, URZ, 0xfc, !UPT ;  /* 0x00010000051d7892 */ /* 0x000fe4000f8efcff */
[----:B------:R-:W-:Y:S02]  /*3b90*/  ULOP3.LUT UR30, UR30, 0x10000, URZ, 0xfc, !UPT ;  /* 0x000100001e1e7892 */ /* 0x000fe4000f8efcff */
[----:B------:R-:W-:Y:S01]  /*3ba0*/  USEL UR43, UR33, 0x1, !UP0 ;  /* 0x00000001212b7887 */ /* 0x000fe2000c000000 */
[----:B------:R-:W-:Y:S01]  /*3bb0*/  UMOV UR38, 0x0 ;  /* 0x0000000000267882 */ /* 0x000fe20000000000 */
[----:B------:R-:W-:Y:S01]  /*3bc0*/  UMOV UR39, 0x8400010 ;  /* 0x0840001000277882 */ /* 0x000fe20000000000 */
[----:B------:R-:W-:Y:S01]  /*3bd0*/  UMOV UR36, 0x0 ;  /* 0x0000000000247882 */ /* 0x000fe20000000000 */
[----:B------:R-:W-:Y:S01]  /*3be0*/  UMOV UR37, 0x8400010 ;  /* 0x0840001000257882 */ /* 0x000fe20000000000 */
[----:B------:R-:W-:Y:S01]  /*3bf0*/  UMOV UR34, 0x0 ;  /* 0x0000000000227882 */ /* 0x000fe20000000000 */
[----:B------:R-:W-:Y:S01]  /*3c00*/  UMOV UR35, 0x8400010 ;  /* 0x0840001000237882 */ /* 0x000fe20000000000 */
[----:B--2---:R-:W-:-:S15]  /*3c10*/  R2UR UR44, R0 ;  /* 0x00000000002c72ca */ /* 0x004fde00000e0000 */
.L_x_78:
[C---:B------:R-:W-:Y:S02]  /*3c20*/  LEA R0, R8.reuse, UR26, 0x3 ;  /* 0x0000001a08007c11 */ /* 0x040fe4000f8e18ff */
[----:B------:R-:W-:Y:S02]  /*3c30*/  SHF.L.U32 R5, R3, 0x1f, RZ ;  /* 0x0000001f03057819 */ /* 0x000fe400000006ff */
[----:B------:R-:W-:Y:S02]  /*3c40*/  LEA R4, R8, UR26, 0x4 ;  /* 0x0000001a08047c11 */ /* 0x000fe4000f8e20ff */
[----:B------:R-:W1:Y:S02]  /*3c50*/  SYNCS.PHASECHK.TRANS64.TRYWAIT P0, [R0+URZ+0xd0], R5 ;  /* 0x0000d005000075a7 */ /* 0x000e6400080011ff */
[----:B-1-3--:R-:W-:Y:S05]  /*3c60*/  @!P0 BRA `(.L_x_71) ;  /* 0x0000006c003c8947 */ /* 0x00afea0003800000 */
.L_x_173:
[----:B-1----:R-:W1:Y:S01]  /*3c70*/  LDS.128 R4, [R4+0x160] ;  /* 0x0001600004047984 */ /* 0x002e620000000c00 */
[----:B------:R-:W-:Y:S02]  /*3c80*/  VIADD R0, R0, 0xe0 ;  /* 0x000000e000007836 */ /* 0x000fe40000000000 */
[----:B------:R-:W-:Y:S01]  /*3c90*/  VIADD R8, R8, 0x1 ;  /* 0x0000000108087836 */ /* 0x000fe20000000000 */
[----:B------:R-:W-:Y:S01]  /*3ca0*/  @!PT LDS RZ, [RZ] ;  /* 0x00000000fffff984 */ /* 0x000fe20000000800 */
[----:B------:R-:W-:Y:S01]  /*3cb0*/  @!PT LDS RZ, [RZ] ;  /* 0x00000000fffff984 */ /* 0x000fe20000000800 */
[----:B------:R-:W-:Y:S01]  /*3cc0*/  @!PT LDS RZ, [RZ] ;  /* 0x00000000fffff984 */ /* 0x000fe20000000800 */
[----:B------:R-:W-:Y:S01]  /*3cd0*/  @!PT LDS RZ, [RZ] ;  /* 0x00000000fffff984 */ /* 0x000fe20000000800 */
[----:B------:R2:W-:Y:S06]  /*3ce0*/  MEMBAR.ALL.CTA ;  /* 0x0000000000007992 */ /* 0x0005ec0000008000 */
[----:B--2---:R-:W2:Y:S01]  /*3cf0*/  FENCE.VIEW.ASYNC.S ;  /* 0x00000000000073c6 */ /* 0x004ea20000000000 */
[----:B------:R-:W-:-:S04]  /*3d00*/  PRMT R0, RZ, 0x654, R0 ;  /* 0x00000654ff007816 */ /* 0x000fc80000000000 */
[----:B--2---:R2:W-:Y:S01]  /*3d10*/  SYNCS.ARRIVE.TRANS64.RED.A1T0 RZ, [R0+URZ], RZ ;  /* 0x000000ff00ff79a7 */ /* 0x0045e200081004ff */
[----:B-1----:R-:W-:Y:S01]  /*3d20*/  LOP3.LUT P1, RZ, R6, 0x1, RZ, 0xc0, !PT ;  /* 0x0000000106ff7812 */ /* 0x002fe2000782c0ff */
[----:B--2---:R-:W-:-:S12]  /*3d30*/  BRA.U UP3, `(.L_x_72) ;  /* 0x0000000503087547 */ /* 0x004fd8000b800000 */
[----:B------:R-:W1:Y:S01]  /*3d40*/  LDCU UR4, c[0x0][0x38c] ;  /* 0x00007180ff0477ac */ /* 0x000e620008000800 */
[----:B------:R-:W-:Y:S02]  /*3d50*/  PLOP3.LUT P2, PT, PT, PT, PT, 0x80, 0x8 ;  /* 0x000000000008781c */ /* 0x000fe40003f4f070 */
[----:B------:R-:W-:Y:S01]  /*3d60*/  SHF.L.U32 R5, R9, 0x1f, RZ ;  /* 0x0000001f09057819 */ /* 0x000fe200000006ff */
[----:B------:R-:W-:Y:S02]  /*3d70*/  ULEA UR31, UR32, UR26, 0x3 ;  /* 0x0000001a201f7291 */ /* 0x000fe4000f8e18ff */
[----:B------:R-:W-:Y:S02]  /*3d80*/  ULEA UR11, UR32, UR44, 0x7 ;  /* 0x0000002c200b7291 */ /* 0x000fe4000f8e38ff */
[----:B-1----:R-:W-:-:S06]  /*3d90*/  UISETP.GE.AND UP0, UPT, UR4, 0x1, UPT ;  /* 0x000000010400788c */ /* 0x002fcc000bf06270 */
[----:B------:R-:W-:-:S05]  /*3da0*/  PLOP3.LUT P0, PT, PT, PT, UP0, 0x80, 0x8 ;  /* 0x000000000008781c */ /* 0x000fca0003f0f008 */
[----:B------:R-:W-:-:S08]  /*3db0*/  @UP0 ULEA UR4, UR23, UR26, 0x3 ;  /* 0x0000001a17040291 */ /* 0x000fd0000f8e18ff */
[----:B------:R-:W-:-:S04]  /*3dc0*/  @P0 SHF.L.U32 R0, R2, 0x1f, RZ ;  /* 0x0000001f02000819 */ /* 0x000fc800000006ff */
[----:B------:R1:W2:Y:S01]  /*3dd0*/  @P0 SYNCS.PHASECHK.TRANS64.TRYWAIT P2, [UR4], R0 ;  /* 0x00000000ff0005a7 */ /* 0x0002a20008041104 */
[----:B------:R-:W3:Y:S02]  /*3de0*/  SYNCS.PHASECHK.TRANS64.TRYWAIT P0, [UR31+0x110], R5 ;  /* 0x00011005ff0075a7 */ /* 0x000ee4000800111f */
[----:B-123--:R-:W-:Y:S05]  /*3df0*/  @!P0 BRA `(.L_x_73) ;  /* 0x0000006800ec8947 */ /* 0x00efea0003800000 */
.L_x_175:
[----:B------:R-:W-:Y:S01]  /*3e00*/  UMOV UR27, UR22 ;  /* 0x00000016001b7c82 */ /* 0x000fe20008000000 */
[----:B------:R-:W-:Y:S05]  /*3e10*/  BRA.U !UP0, `(.L_x_74) ;  /* 0x0000000108c07547 */ /* 0x000fea000b800000 */
[----:B------:R-:W-:Y:S02]  /*3e20*/  UIADD3 UR27, UPT, UPT, UR43, UR22, URZ ;  /* 0x000000162b1b7290 */ /* 0x000fe4000fffe0ff */
[----:B------:R-:W-:Y:S01]  /*3e30*/  UPLOP3.LUT UP2, UPT, UPT, UPT, UPT, 0x40, 0x4 ;  /* 0x000000000004789c */ /* 0x000fe20003f4e870 */
[----:B------:R-:W-:Y:S01]  /*3e40*/  UMOV UR24, UR33 ;  /* 0x0000002100187c82 */ /* 0x000fe20008000000 */
[----:B------:R-:W-:-:S09]  /*3e50*/  UMOV UR10, UR23 ;  /* 0x00000017000a7c82 */ /* 0x000fd20008000000 */
.L_x_77:
[----:B--2---:R-:W-:Y:S01]  /*3e60*/  ULEA UR5, UR10, UR26, 0x3 ;  /* 0x0000001a0a057291 */ /* 0x004fe2000f8e18ff */
[----:B---3--:R-:W-:Y:S11]  /*3e70*/  @P2 BRA `(.L_x_75) ;  /* 0x00000000000c2947 */ /* 0x008ff60003800000 */
[----:B-1----:R-:W-:Y:S04]  /*3e80*/  SHF.L.U32 R5, R2, 0x1f, RZ ;  /* 0x0000001f02057819 */ /* 0x002fe800000006ff */
[----:B------:R-:W1:Y:S02]  /*3e90*/  SYNCS.PHASECHK.TRANS64.TRYWAIT P0, [UR5], R5 ;  /* 0x00000005ff0075a7 */ /* 0x000e640008001105 */
[----:B-1----:R-:W-:Y:S05]  /*3ea0*/  @!P0 BRA `(.L_x_76) ;  /* 0x0000006800d88947 */ /* 0x002fea0003800000 */
.L_x_75:
[----:B------:R-:W-:Y:S01]  /*3eb0*/  UISETP.NE.AND UP0, UPT, UR24, 0x1, UPT ;  /* 0x000000011800788c */ /* 0x000fe2000bf05270 */
[----:B------:R-:W-:Y:S01]  /*3ec0*/  PLOP3.LUT P2, PT, PT, PT, PT, 0x80, 0x8 ;  /* 0x000000000008781c */ /* 0x000fe20003f4f070 */
[----:B------:R-:W-:Y:S02]  /*3ed0*/  UIADD3 UR4, UPT, UPT, UR10, 0x1, URZ ;  /* 0x000000010a047890 */ /* 0x000fe4000fffe0ff */
[----:B------:R-:W-:Y:S02]  /*3ee0*/  UIADD3 UR25, UPT, UPT, UR5, 0x40, URZ ;  /* 0x0000004005197890 */ /* 0x000fe4000fffe0ff */
[----:B------:R-:W-:Y:S01]  /*3ef0*/  UISETP.NE.AND UP1, UPT, UR4, 0x8, UPT ;  /* 0x000000080400788c */ /* 0x000fe2000bf25270 */
[----:B------:R-:W-:Y:S01]  /*3f00*/  PLOP3.LUT P0, PT, PT, PT, UP0, 0x80, 0x8 ;  /* 0x000000000008781c */ /* 0x000fe20003f0f008 */
[----:B------:R-:W-:Y:S02]  /*3f10*/  UIADD3 UR22, UPT, UPT, UR22, 0x1, URZ ;  /* 0x0000000116167890 */ /* 0x000fe4000fffe0ff */
[----:B------:R-:W-:Y:S02]  /*3f20*/  USEL UR6, URZ, 0x1, UP1 ;  /* 0x00000001ff067887 */ /* 0x000fe40008800000 */
[----:B------:R-:W-:Y:S02]  /*3f30*/  USEL UR23, UR4, URZ, UP1 ;  /* 0x000000ff04177287 */ /* 0x000fe40008800000 */
[----:B------:R-:W-:Y:S02]  /*3f40*/  UIADD3 UR24, UPT, UPT, UR24, -0x1, URZ ;  /* 0xffffffff18187890 */ /* 0x000fe4000fffe0ff */
[----:B------:R-:W-:Y:S01]  /*3f50*/  @UP0 ULEA UR4, UR23, UR26, 0x3 ;  /* 0x0000001a17040291 */ /* 0x000fe2000f8e18ff */
[----:B------:R-:W-:Y:S01]  /*3f60*/  LOP3.LUT R2, R2, UR6, RZ, 0x3c, !PT ;  /* 0x0000000602027c12 */ /* 0x000fe2000f8e3cff */
[----:B------:R-:W-:Y:S02]  /*3f70*/  ULEA UR6, UR10, UR30, 0xa ;  /* 0x0000001e0a067291 */ /* 0x000fe4000f8e50ff */
[----:B------:R-:W-:Y:S01]  /*3f80*/  UISETP.NE.AND UP0, UPT, UR22, UR27, UPT ;  /* 0x0000001b1600728c */ /* 0x000fe2000bf05270 */
[----:B-1----:R-:W-:Y:S01]  /*3f90*/  @P0 SHF.L.U32 R0, R2, 0x1f, RZ ;  /* 0x0000001f02000819 */ /* 0x002fe200000006ff */
[----:B------:R-:W-:Y:S02]  /*3fa0*/  UIADD3 UR20, UPT, UPT, UR6, 0x2, URZ ;  /* 0x0000000206147890 */ /* 0x000fe4000fffe0ff */
[----:B------:R-:W-:Y:S01]  /*3fb0*/  UIADD3 UR16, UPT, UPT, UR6, 0x4, URZ ;  /* 0x0000000406107890 */ /* 0x000fe2000fffe0ff */
[----:B------:R2:W3:Y:S01]  /*3fc0*/  @P0 SYNCS.PHASECHK.TRANS64.TRYWAIT P2, [UR4], R0 ;  /* 0x00000000ff0005a7 */ /* 0x0004e20008041104 */
[----:B------:R-:W-:Y:S02]  /*3fd0*/  ULEA UR4, UR10, UR29, 0x9 ;  /* 0x0000001d0a047291 */ /* 0x000fe4000f8e48ff */
[----:B------:R-:W-:Y:S02]  /*3fe0*/  UIADD3 UR12, UPT, UPT, UR6, 0x6, URZ ;  /* 0x00000006060c7890 */ /* 0x000fe4000fffe0ff */
[----:B------:R-:W-:Y:S02]  /*3ff0*/  UIADD3 UR18, UPT, UPT, UR4, 0x2, URZ ;  /* 0x0000000204127890 */ /* 0x000fe4000fffe0ff */
[----:B------:R-:W-:Y:S02]  /*4000*/  UIADD3 UR14, UPT, UPT, UR4, 0x4, URZ ;  /* 0x00000004040e7890 */ /* 0x000fe4000fffe0ff */
[----:B------:R-:W-:Y:S01]  /*4010*/  UIADD3 UR8, UPT, UPT, UR4, 0x6, URZ ;  /* 0x0000000604087890 */ /* 0x000fe2000fffe0ff */
[----:B------:R-:W-:Y:S01]  /*4020*/  UMOV UR7, 0x40004040 ;  /* 0x4000404000077882 */ /* 0x000fe20000000000 */
[----:B------:R-:W-:Y:S01]  /*4030*/  UMOV UR5, 0x40004040 ;  /* 0x4000404000057882 */ /* 0x000fe20000000000 */
[----:B------:R-:W-:Y:S01]  /*4040*/  UMOV UR21, 0x40004040 ;  /* 0x4000404000157882 */ /* 0x000fe20000000000 */
[----:B------:R2:W-:Y:S01]  /*4050*/  UTCQMMA.2CTA gdesc[UR4], gdesc[UR6], tmem[UR11], tmem[UR40], idesc[UR41], UP2 ;  /* 0x00ff2806040075ea */ /* 0x0005e2000920030b */
[----:B------:R-:W-:Y:S01]  /*4060*/  UPLOP3.LUT UP2, UPT, UPT, UPT, UPT, 0x80, 0x8 ;  /* 0x000000000008789c */ /* 0x000fe20003f4f070 */
[----:B------:R-:W-:Y:S01]  /*4070*/  UMOV UR19, 0x40004040 ;  /* 0x4000404000137882 */ /* 0x000fe20000000000 */
[----:B------:R-:W-:Y:S01]  /*4080*/  UMOV UR17, 0x40004040 ;  /* 0x4000404000117882 */ /* 0x000fe20000000000 */
[----:B------:R2:W-:Y:S01]  /*4090*/  UTCQMMA.2CTA gdesc[UR18], gdesc[UR20], tmem[UR11], tmem[UR38], idesc[UR39], UPT ;  /* 0x00ff2614120075ea */ /* 0x0005e2000ba0030b */
[----:B------:R-:W-:Y:S01]  /*40a0*/  UMOV UR15, 0x40004040 ;  /* 0x40004040000f7882 */ /* 0x000fe20000000000 */
[----:B------:R-:W-:Y:S01]  /*40b0*/  UMOV UR13, 0x40004040 ;  /* 0x40004040000d7882 */ /* 0x000fe20000000000 */
[----:B------:R-:W-:Y:S01]  /*40c0*/  UMOV UR9, 0x40004040 ;  /* 0x4000404000097882 */ /* 0x000fe20000000000 */
[----:B------:R2:W-:Y:S01]  /*40d0*/  UTCQMMA.2CTA gdesc[UR14], gdesc[UR16], tmem[UR11], tmem[UR36], idesc[UR37], UPT ;  /* 0x00ff24100e0075ea */ /* 0x0005e2000ba0030b */
[----:B------:R2:W-:Y:S01]  /*40e0*/  UTCQMMA.2CTA gdesc[UR8], gdesc[UR12], tmem[UR11], tmem[UR34], idesc[UR35], UPT ;  /* 0x00ff220c080075ea */ /* 0x0005e2000ba0030b */
[----:B------:R2:W-:Y:S01]  /*40f0*/  UTCBAR.2CTA.MULTICAST [UR25], URZ, UR28 ;  /* 0x000000ff190073e9 */ /* 0x0005e2000820081c */
[----:B------:R-:W-:Y:S01]  /*4100*/  UMOV UR10, UR23 ;  /* 0x00000017000a7c82 */ /* 0x000fe20008000000 */
[----:B------:R-:W-:Y:S05]  /*4110*/  BRA.U UP0, `(.L_x_77) ;  /* 0xfffffffd00507547 */ /* 0x000fea000b83ffff */
.L_x_74:
[----:B--2---:R-:W-:Y:S01]  /*4120*/  UIADD3 UR4, UPT, UPT, UR31, 0xf0, URZ ;  /* 0x000000f01f047890 */ /* 0x004fe2000fffe0ff */
[----:B------:R-:W-:-:S08]  /*4130*/  UMOV UR22, UR27 ;  /* 0x0000001b00167c82 */ /* 0x000fd00008000000 */
[----:B------:R2:W-:Y:S01]  /*4140*/  UTCBAR.2CTA.MULTICAST [UR4], URZ, UR42 ;  /* 0x000000ff040073e9 */ /* 0x0005e2000820082a */
[----:B------:R-:W-:Y:S02]  /*4150*/  NOP ;  /* 0x0000000000007918 */ /* 0x000fe40000000000 */
.L_x_72:
[----:B--2---:R-:W-:Y:S01]  /*4160*/  UIADD3 UR4, UPT, UPT, UR32, 0x1, URZ ;  /* 0x0000000120047890 */ /* 0x004fe2000fffe0ff */
[----:B------:R-:W-:-:S03]  /*4170*/  ISETP.NE.AND P0, PT, R8, 0x2, PT ;  /* 0x000000020800780c */ /* 0x000fc60003f05270 */
[----:B------:R-:W-:Y:S01]  /*4180*/  UISETP.NE.AND UP0, UPT, UR4, 0x4, UPT ;  /* 0x000000040400788c */ /* 0x000fe2000bf05270 */
[----:B-1----:R-:W-:Y:S02]  /*4190*/  SEL R0, RZ, 0x1, P0 ;  /* 0x00000001ff007807 */ /* 0x002fe40000000000 */
[----:B------:R-:W-:Y:S01]  /*41a0*/  SEL R8, R8, RZ, P0 ;  /* 0x000000ff08087207 */ /* 0x000fe20000000000 */
[----:B------:R-:W-:Y:S01]  /*41b0*/  USEL UR5, URZ, 0x1, UP0 ;  /* 0x00000001ff057887 */ /* 0x000fe20008000000 */
[----:B------:R-:W-:Y:S01]  /*41c0*/  LOP3.LUT R3, R3, R0, RZ, 0x3c, !PT ;  /* 0x0000000003037212 */ /* 0x000fe200078e3cff */
[----:B------:R-:W-:-:S04]  /*41d0*/  USEL UR32, UR4, URZ, UP0 ;  /* 0x000000ff04207287 */ /* 0x000fc80008000000 */
[----:B------:R-:W-:Y:S01]  /*41e0*/  LOP3.LUT R9, R9, UR5, RZ, 0x3c, !PT ;  /* 0x0000000509097c12 */ /* 0x000fe2000f8e3cff */
[----:B------:R-:W-:Y:S07]  /*41f0*/  @P1 BRA `(.L_x_78) ;  /* 0xfffffff800881947 */ /* 0x000fee000383ffff */
[----:B------:R-:W1:Y:S01]  /*4200*/  S2UR UR8, SR_CgaCtaId ;  /* 0x00000000000879c3 */ /* 0x000e620000008800 */
[----:B------:R-:W-:Y:S01]  /*4210*/  ELECT P0, URZ, PT ;  /* 0x0000000000ff782f */ /* 0x000fe20003800000 */
[----:B------:R-:W-:Y:S01]  /*4220*/  HFMA2 R0, -RZ, RZ, 0, 5.9604644775390625e-08 ;  /* 0x00000001ff007431 */ /* 0x000fe200000001ff */
[----:B------:R-:W-:-:S05]  /*4230*/  UMOV UR4, 0x40 ;  /* 0x0000004000047882 */ /* 0x000fca0000000000 */
[----:B------:R-:W-:Y:S01]  /*4240*/  UVIRTCOUNT.DEALLOC.SMPOOL 0x80 ;  /* 0x000000800000784c */ /* 0x000fe20000000000 */
[----:B------:R-:W-:Y:S02]  /*4250*/  UISETP.NE.AND UP1, UPT, UR47, URZ, UPT ;  /* 0x000000ff2f00728c */ /* 0x000fe4000bf25270 */
[----:B-1----:R-:W-:-:S09]  /*4260*/  ULEA UR8, UR8, UR4, 0x18 ;  /* 0x0000000408087291 */ /* 0x002fd2000f8ec0ff */
[----:B------:R1:W-:Y:S01]  /*4270*/  @P0 STS.U8 [UR8+0x1c], R0 ;  /* 0x00001c00ff000988 */ /* 0x0003e20008000008 */
[----:B------:R-:W-:Y:S05]  /*4280*/  BRA.U UP1, `(.L_x_79) ;  /* 0x0000000101a07547 */ /* 0x000fea000b800000 */
[----:B------:R-:W-:Y:S01]  /*4290*/  UIADD3 UR7, UPT, UPT, UR26, 0x110, URZ ;  /* 0x000001101a077890 */ /* 0x000fe2000fffe0ff */
[----:B------:R-:W-:-:S03]  /*42a0*/  SHF.L.U32 R3, R9, 0x1f, RZ ;  /* 0x0000001f09037819 */ /* 0x000fc600000006ff */
[----:B------:R-:W-:-:S09]  /*42b0*/  ULEA UR4, UR32, UR7, 0x3 ;  /* 0x0000000720047291 */ /* 0x000fd2000f8e18ff */
[----:B------:R-:W2:Y:S02]  /*42c0*/  SYNCS.PHASECHK.TRANS64.TRYWAIT P0, [UR4], R3 ;  /* 0x00000003ff0075a7 */ /* 0x000ea40008001104 */
[----:B--2---:R-:W-:Y:S05]  /*42d0*/  @!P0 BRA `(.L_x_80) ;  /* 0x0000006400e48947 */ /* 0x004fea0003800000 */
.L_x_178:
        /* <DEDUP_REMOVED lines=9> */
.L_x_180:
        /* <DEDUP_REMOVED lines=9> */
.L_x_182:
[----:B------:R-:W-:-:S04]  /*4400*/  UIADD3 UR4, UPT, UPT, UR4, 0x1, URZ ;  /* 0x0000000104047890 */ /* 0x000fc8000fffe0ff */
[----:B------:R-:W-:-:S04]  /*4410*/  UISETP.NE.AND UP0, UPT, UR4, 0x4, UPT ;  /* 0x000000040400788c */ /* 0x000fc8000bf05270 */
[----:B------:R-:W-:Y:S02]  /*4420*/  USEL UR5, URZ, 0x1, UP0 ;  /* 0x00000001ff057887 */ /* 0x000fe40008000000 */
[----:B------:R-:W-:-:S04]  /*4430*/  USEL UR4, UR4, URZ, UP0 ;  /* 0x000000ff04047287 */ /* 0x000fc80008000000 */
[----:B------:R-:W-:Y:S01]  /*4440*/  ULEA UR4, UR4, UR7, 0x3 ;  /* 0x0000000704047291 */ /* 0x000fe2000f8e18ff */
[----:B-1----:R-:W-:-:S04]  /*4450*/  LOP3.LUT R3, R2, UR5, RZ, 0x3c, !PT ;  /* 0x0000000502037c12 */ /* 0x002fc8000f8e3cff */
[----:B------:R-:W-:Y:S01]  /*4460*/  SHF.L.U32 R3, R3, 0x1f, RZ ;  /* 0x0000001f03037819 */ /* 0x000fe200000006ff */
[----:B------:R-:W-:-:S04]  /*4470*/  IMAD.U32 R0, RZ, RZ, UR4 ;  /* 0x00000004ff007e24 */ /* 0x000fc8000f8e00ff */
[----:B------:R1:W2:Y:S03]  /*4480*/  SYNCS.PHASECHK.TRANS64.TRYWAIT P0, [R0+URZ], R3 ;  /* 0x00000003000075a7 */ /* 0x0002a600080011ff */
[----:B--2---:R-:W-:Y:S05]  /*4490*/  @!P0 NANOSLEEP.SYNCS 0x989680 ;  /* 0x009896800000895d */ /* 0x004fea0003900000 */
[----:B------:R-:W2:Y:S02]  /*44a0*/  @!P0 SYNCS.PHASECHK.TRANS64 P0, [R0+URZ], R3 ;  /* 0x00000003000085a7 */ /* 0x000ea400080010ff */
[----:B--2---:R-:W-:Y:S05]  /*44b0*/  @P0 BRA `(.L_x_83) ;  /* 0x0000000000200947 */ /* 0x004fea0003800000 */
.L_x_84:
[----:B--2---:R2:W4:Y:S02]  /*44c0*/  SYNCS.PHASECHK.TRANS64.TRYWAIT P0, [R0+URZ], R3 ;  /* 0x00000003000075a7 */ /* 0x00452400080011ff */
[----:B----4-:R-:W-:Y:S05]  /*44d0*/  @!P0 NANOSLEEP.SYNCS 0x989680 ;  /* 0x009896800000895d */ /* 0x010fea0003900000 */
[----:B------:R-:W4:Y:S02]  /*44e0*/  @!P0 SYNCS.PHASECHK.TRANS64 P0, [R0+URZ], R3 ;  /* 0x00000003000085a7 */ /* 0x000f2400080010ff */
[----:B----4-:R-:W-:Y:S05]  /*44f0*/  @!P0 BRA `(.L_x_84) ;  /* 0xfffffffc00f08947 */ /* 0x010fea000383ffff */
[----:B------:R-:W-:Y:S05]  /*4500*/  BRA `(.L_x_83) ;  /* 0x00000000000c7947 */ /* 0x000fea0003800000 */
.L_x_79:
[----:B------:R-:W-:-:S04]  /*4510*/  UIADD3 UR4, UPT, UPT, UR26, 0x150, URZ ;  /* 0x000001501a047890 */ /* 0x000fc8000fffe0ff */
[----:B------:R-:W-:-:S09]  /*4520*/  UPRMT UR4, UR46, 0x654, UR4 ;  /* 0x000006542e047896 */ /* 0x000fd20008000004 */
[----:B------:R-:W-:Y:S03]  /*4530*/  SYNCS.ARRIVE.TRANS64.RED.A1T0 RZ, [UR4], RZ ;  /* 0x000000ffffff79a7 */ /* 0x000fe60008100404 */
.L_x_83:
[----:B-12---:R-:W-:Y:S01]  /*4540*/  SHF.L.U32 R3, RZ, 0x1f, RZ ;  /* 0x0000001fff037819 */ /* 0x006fe200000006ff */
[----:B------:R-:W-:Y:S01]  /*4550*/  UIADD3 UR4, UPT, UPT, UR26, 0x150, URZ ;  /* 0x000001501a047890 */ /* 0x000fe2000fffe0ff */
[----:B------:R-:W-:Y:S02]  /*4560*/  PLOP3.LUT P0, PT, PT, PT, UP1, 0x80, 0x8 ;  /* 0x000000000008781c */ /* 0x000fe40003f0f018 */
[----:B------:R-:W1:Y:S02]  /*4570*/  SYNCS.PHASECHK.TRANS64.TRYWAIT P1, [UR26+0x150], R3 ;  /* 0x00015003ff0075a7 */ /* 0x000e64000802111a */
[----:B-1----:R-:W-:Y:S09]  /*4580*/  @!P1 BRA `(.L_x_85) ;  /* 0x0000006400809947 */ /* 0x002ff20003800000 */
.L_x_184:
[----:B------:R-:W-:Y:S01]  /*4590*/  @!UP1 UPRMT UR4, UR46, 0x654, UR4 ;  /* 0x000006542e049896 */ /* 0x000fe20008000004 */
[----:B------:R-:W-:Y:S01]  /*45a0*/  UMOV UR5, 0xffff ;  /* 0x0000ffff00057882 */ /* 0x000fe20000000000 */
[----:B------:R-:W-:-:S07]  /*45b0*/  UMOV UR6, 0x1 ;  /* 0x0000000100067882 */ /* 0x000fce0000000000 */
[----:B------:R-:W-:Y:S01]  /*45c0*/  @!P0 SYNCS.ARRIVE.TRANS64.RED.A1T0 RZ, [UR4], RZ ;  /* 0x000000ffffff89a7 */ /* 0x000fe20008100404 */
[----:B------:R-:W-:Y:S01]  /*45d0*/  NOP ;  /* 0x0000000000007918 */ /* 0x000fe20000000000 */
[----:B-1----:R-:W1:Y:S01]  /*45e0*/  LDS R0, [UR8+0x14] ;  /* 0x00001408ff007984 */ /* 0x002e620008000800 */
[----:B------:R-:W-:-:S04]  /*45f0*/  ULOP3.LUT UR4, UR44, 0xffff, URZ, 0xc0, !UPT ;  /* 0x0000ffff2c047892 */ /* 0x000fc8000f8ec0ff */
[----:B------:R-:W-:-:S04]  /*4600*/  USHF.R.U32.HI UR4, URZ, 0x5, UR4 ;  /* 0x00000005ff047899 */ /* 0x000fc80008011604 */
[----:B------:R-:W-:Y:S02]  /*4610*/  USHF.L.U32 UR5, UR5, UR4, URZ ;  /* 0x0000000405057299 */ /* 0x000fe400080006ff */
[----:B------:R-:W-:-:S04]  /*4620*/  USHF.L.U32 UR4, UR6, UR4, URZ ;  /* 0x0000000406047299 */ /* 0x000fc800080006ff */
[----:B-1----:R-:W-:-:S04]  /*4630*/  LOP3.LUT R0, R0, UR5, RZ, 0xc0, !PT ;  /* 0x0000000500007c12 */ /* 0x002fc8000f8ec0ff */
[----:B------:R-:W-:-:S13]  /*4640*/  ISETP.NE.AND P0, PT, R0, UR5, PT ;  /* 0x0000000500007c0c */ /* 0x000fda000bf05270 */
[----:B------:R-:W-:Y:S05]  /*4650*/  @P0 BRA `(.L_x_86) ;  /* 0x0000000000580947 */ /* 0x000fea0003800000 */
[----:B------:R-:W1:Y:S02]  /*4660*/  LDS R0, [UR8+0x18] ;  /* 0x00001808ff007984 */ /* 0x000e640008000800 */
[----:B-1----:R-:W-:-:S04]  /*4670*/  LOP3.LUT R0, R0, UR4, RZ, 0xc0, !PT ;  /* 0x0000000400007c12 */ /* 0x002fc8000f8ec0ff */
[----:B------:R-:W-:-:S13]  /*4680*/  ISETP.NE.AND P0, PT, R0, UR4, PT ;  /* 0x0000000400007c0c */ /* 0x000fda000bf05270 */
[----:B------:R-:W-:Y:S05]  /*4690*/  @P0 BRA `(.L_x_87) ;  /* 0x00000000003c0947 */ /* 0x000fea0003800000 */
[----:B------:R-:W1:Y:S01]  /*46a0*/  S2R R2, SR_LANEID ;  /* 0x0000000000027919 */ /* 0x000e620000000000 */
[----:B------:R-:W-:Y:S01]  /*46b0*/  ULOP3.LUT UR5, URZ, UR5, URZ, 0x33, !UPT ;  /* 0x00000005ff057292 */ /* 0x000fe2000f8e33ff */
[----:B------:R-:W-:Y:S01]  /*46c0*/  LOP3.LUT R4, RZ, UR4, RZ, 0x33, !PT ;  /* 0x00000004ff047c12 */ /* 0x000fe2000f8e33ff */
[----:B------:R-:W-:Y:S02]  /*46d0*/  VOTEU.ANY UR4, UPT, PT ;  /* 0x0000000000047886 */ /* 0x000fe400038e0100 */
[----:B------:R-:W-:Y:S01]  /*46e0*/  UFLO.U32 UR4, UR4 ;  /* 0x00000004000472bd */ /* 0x000fe200080e0000 */
[----:B------:R-:W2:Y:S01]  /*46f0*/  REDUX UR6, R4 ;  /* 0x00000000040673c4 */ /* 0x000ea20000000000 */
[----:B------:R-:W-:-:S06]  /*4700*/  IMAD.U32 R0, RZ, RZ, UR5 ;  /* 0x00000005ff007e24 */ /* 0x000fcc000f8e00ff */
[----:B------:R4:W-:Y:S01]  /*4710*/  UTCATOMSWS.AND URZ, UR5 ;  /* 0x0000000500ff79e3 */ /* 0x0009e20008000000 */
[----:B------:R-:W3:Y:S01]  /*4720*/  REDUX UR7, R0 ;  /* 0x00000000000773c4 */ /* 0x000ee20000000000 */
[----:B-1----:R-:W-:Y:S01]  /*4730*/  ISETP.EQ.U32.AND P0, PT, R2, UR4, PT ;  /* 0x0000000402007c0c */ /* 0x002fe2000bf02070 */
[----:B--2---:R-:W-:Y:S01]  /*4740*/  IMAD.U32 R2, RZ, RZ, UR6 ;  /* 0x00000006ff027e24 */ /* 0x004fe2000f8e00ff */
[----:B---3--:R-:W-:-:S11]  /*4750*/  MOV R3, UR7 ;  /* 0x0000000700037c02 */ /* 0x008fd60008000f00 */
[----:B------:R4:W-:Y:S04]  /*4760*/  @P0 ATOMS.AND RZ, [UR8+0x14], R3 ;  /* 0x00001403ffff098c */ /* 0x0009e8000a800008 */
[----:B------:R4:W-:Y:S01]  /*4770*/  @P0 ATOMS.AND RZ, [UR8+0x18], R2 ;  /* 0x00001802ffff098c */ /* 0x0009e2000a800008 */
[----:B------:R-:W-:Y:S05]  /*4780*/  BRA `(.L_x_88) ;  /* 0x0000000000147947 */ /* 0x000fea0003800000 */
.L_x_87:
[----:B------:R-:W-:Y:S02]  /*4790*/  MOV R2, 0x47b0 ;  /* 0x000047b000027802 */ /* 0x000fe40000000f00 */
[----:B---3-5:R-:W-:Y:S05]  /*47a0*/  CALL.REL.NOINC `($__internal_0_$__cuda_sm10x_tcgen05_guardrail_trap_col_being_dealloced_not_returned_by_alloc) ;  /* 0x00000068005c7944 */ /* 0x028fea0003c00000 */
[----:B------:R-:W-:Y:S05]  /*47b0*/  BRA `(.L_x_88) ;  /* 0x0000000000087947 */ /* 0x000fea0003800000 */
.L_x_86:
[----:B------:R-:W-:Y:S02]  /*47c0*/  MOV R2, 0x47e0 ;  /* 0x000047e000027802 */ /* 0x000fe40000000f00 */
[----:B---3-5:R-:W-:Y:S05]  /*47d0*/  CALL.REL.NOINC `($__internal_2_$__cuda_sm10x_tcgen05_guardrail_trap_unallocated_columns_being_dealloced) ;  /* 0x0000006800687944 */ /* 0x028fea0003c00000 */
.L_x_88:
[----:B------:R-:W-:Y:S01]  /*47e0*/  NOP ;  /* 0x0000000000007918 */ /* 0x000fe20000000000 */
[----:B----4-:R-:W-:Y:S05]  /*47f0*/  EXIT ;  /* 0x000000000000794d */ /* 0x010fea0003800000 */
.L_x_59:
[----:B------:R-:W-:-:S09]  /*4800*/  UISETP.NE.OR UP0, UPT, UR22, 0x3, !UP5 ;  /* 0x000000031600788c */ /* 0x000fd2000ef05670 */
[----:B------:R-:W-:Y:S05]  /*4810*/  BRA.U UP0, `(.L_x_89) ;  /* 0x0000001100c07547 */ /* 0x000fea000b800000 */
[----:B------:R-:W2:Y:S01]  /*4820*/  LDCU UR31, c[0x0][0x370] ;  /* 0x00006e00ff1f77ac */ /* 0x000ea20008000800 */
[----:B------:R-:W3:Y:S01]  /*4830*/  LDC.64 R16, c[0x0][0x348] ;  /* 0x0000d200ff107b82 */ /* 0x000ee20000000a00 */
[----:B------:R-:W-:Y:S02]  /*4840*/  HFMA2 R13, -RZ, RZ, 0, 0 ;  /* 0x00000000ff0d7431 */ /* 0x000fe400000001ff */
[----:B------:R-:W-:Y:S01]  /*4850*/  IMAD.MOV.U32 R15, RZ, RZ, 0x1 ;  /* 0x00000001ff0f7424 */ /* 0x000fe200078e00ff */
[----:B------:R-:W2:Y:S01]  /*4860*/  LDCU.128 UR48, c[0x0][0xb10] ;  /* 0x00016200ff3077ac */ /* 0x000ea20008000c00 */
[----:B------:R-:W-:Y:S01]  /*4870*/  IMAD.MOV.U32 R14, RZ, RZ, RZ ;  /* 0x000000ffff0e7224 */ /* 0x000fe200078e00ff */
[----:B------:R-:W-:Y:S01]  /*4880*/  MOV R7, 0x1000 ;  /* 0x0000100000077802 */ /* 0x000fe20000000f00 */
[----:B------:R-:W4:Y:S01]  /*4890*/  LDCU UR30, c[0x0][0x374] ;  /* 0x00006e80ff1e77ac */ /* 0x000f220008000800 */
[----:B------:R-:W1:Y:S01]  /*48a0*/  LDC.64 R2, c[0x0][0x888] ;  /* 0x00022200ff027b82 */ /* 0x000e620000000a00 */
[----:B------:R-:W4:Y:S01]  /*48b0*/  LDCU UR15, c[0x0][0xb0c] ;  /* 0x00016180ff0f77ac */ /* 0x000f220008000800 */
[----:B------:R-:W3:Y:S06]  /*48c0*/  LDCU UR54, c[0x0][0xb20] ;  /* 0x00016400ff3677ac */ /* 0x000eec0008000800 */
[----:B------:R-:W1:Y:S01]  /*48d0*/  LDC.64 R4, c[0x0][0x890] ;  /* 0x00022400ff047b82 */ /* 0x000e620000000a00 */
[----:B------:R-:W3:Y:S01]  /*48e0*/  LDCU UR4, c[0x0][0xb30] ;  /* 0x00016600ff0477ac */ /* 0x000ee20008000800 */
[----:B------:R-:W-:Y:S01]  /*48f0*/  UMOV UR21, 0x400 ;  /* 0x0000040000157882 */ /* 0x000fe20000000000 */
[----:B--2---:R-:W-:-:S02]  /*4900*/  UIMAD.WIDE.U32 UR6, UR31, UR48, URZ ;  /* 0x000000301f0672a5 */ /* 0x004fc4000f8e00ff */
[----:B----4-:R-:W-:Y:S02]  /*4910*/  UIMAD.WIDE.U32 UR8, UR30, UR51, URZ ;  /* 0x000000331e0872a5 */ /* 0x010fe4000f8e00ff */
[----:B------:R-:W-:Y:S02]  /*4920*/  ULEA UR21, UR58, UR21, 0x18 ;  /* 0x000000153a157291 */ /* 0x000fe4000f8ec0ff */
[----:B------:R-:W-:Y:S02]  /*4930*/  UPLOP3.LUT UP2, UPT, UPT, UPT, UPT, 0x40, 0x4 ;  /* 0x000000000004789c */ /* 0x000fe40003f4e870 */
[----:B------:R-:W-:Y:S02]  /*4940*/  UIADD3 UR37, UPT, UPT, UR21, 0x98, URZ ;  /* 0x0000009815257890 */ /* 0x000fe4000fffe0ff */
[----:B------:R-:W-:Y:S02]  /*4950*/  UIADD3 UR41, UPT, UPT, UR21, 0x80, URZ ;  /* 0x0000008015297890 */ /* 0x000fe4000fffe0ff */
[----:B------:R-:W-:-:S02]  /*4960*/  UIADD3 UR33, UPT, UPT, UR21, 0x88, URZ ;  /* 0x0000008815217890 */ /* 0x000fc4000fffe0ff */
[----:B------:R-:W-:Y:S01]  /*4970*/  UIADD3 UR25, UPT, UPT, UR21, 0x90, URZ ;  /* 0x0000009015197890 */ /* 0x000fe2000fffe0ff */
[----:B------:R-:W-:Y:S01]  /*4980*/  UMOV UR6, UR7 ;  /* 0x0000000700067c82 */ /* 0x000fe20008000000 */
[----:B------:R-:W-:Y:S01]  /*4990*/  UMOV UR47, UR9 ;  /* 0x00000009002f7c82 */ /* 0x000fe20008000000 */
[----:B------:R-:W-:Y:S02]  /*49a0*/  UISETP.GE.AND UP0, UPT, UR45, 0x1, UPT ;  /* 0x000000012d00788c */ /* 0x000fe4000bf06270 */
[----:B------:R-:W-:Y:S01]  /*49b0*/  UISETP.NE.AND UP4, UPT, UR45, 0x1, UPT ;  /* 0x000000012d00788c */ /* 0x000fe2000bf85270 */
[----:B------:R-:W2:Y:S01]  /*49c0*/  LDCU.64 UR22, c[0x0][0xb28] ;  /* 0x00016500ff1677ac */ /* 0x000ea20008000a00 */
[----:B------:R-:W-:Y:S02]  /*49d0*/  UISETP.NE.AND UP6, UPT, UR15, 0x1, UPT ;  /* 0x000000010f00788c */ /* 0x000fe4000bfc5270 */
[----:B------:R-:W-:Y:S02]  /*49e0*/  UISETP.NE.AND UP5, UPT, UR50, 0x1, UPT ;  /* 0x000000013200788c */ /* 0x000fe4000bfa5270 */
[----:B------:R-:W-:-:S02]  /*49f0*/  UPRMT UR37, UR58, 0x654, UR37 ;  /* 0x000006543a257896 */ /* 0x000fc40008000025 */
[----:B------:R-:W-:Y:S02]  /*4a00*/  USHF.R.U32.HI UR52, URZ, UR49, UR6 ;  /* 0x00000031ff347299 */ /* 0x000fe40008011606 */
[----:B------:R-:W-:Y:S02]  /*4a10*/  UPRMT UR46, UR58, 0x654, UR41 ;  /* 0x000006543a2e7896 */ /* 0x000fe40008000029 */
[----:B------:R-:W-:Y:S02]  /*4a20*/  UPRMT UR39, UR58, 0x654, UR33 ;  /* 0x000006543a277896 */ /* 0x000fe40008000021 */
[----:B------:R-:W-:Y:S02]  /*4a30*/  UPRMT UR38, UR58, 0x654, UR25 ;  /* 0x000006543a267896 */ /* 0x000fe40008000019 */
[----:B---3--:R-:W-:Y:S02]  /*4a40*/  USHF.R.U32.HI UR47, URZ, UR54, UR47 ;  /* 0x00000036ff2f7299 */ /* 0x008fe4000801162f */
[----:B------:R-:W-:-:S11]  /*4a50*/  UISETP.NE.AND UP3, UPT, UR4, 0x1, UPT ;  /* 0x000000010400788c */ /* 0x000fd6000bf65270 */
.L_x_100:
[C---:B------:R-:W-:Y:S02]  /*4a60*/  LEA R12, R14.reuse, UR21, 0x3 ;  /* 0x000000150e0c7c11 */ /* 0x040fe4000f8e18ff */
[----:B------:R-:W-:Y:S02]  /*4a70*/  SHF.L.U32 R9, R13, 0x1f, RZ ;  /* 0x0000001f0d097819 */ /* 0x000fe400000006ff */
[----:B------:R-:W-:Y:S02]  /*4a80*/  LEA R10, R14, UR21, 0x4 ;  /* 0x000000150e0a7c11 */ /* 0x000fe4000f8e20ff */
[----:B---3--:R-:W3:Y:S02]  /*4a90*/  SYNCS.PHASECHK.TRANS64.TRYWAIT P0, [R12+URZ+0xd0], R9 ;  /* 0x0000d0090c0075a7 */ /* 0x008ee400080011ff */
[----:B---3--:R-:W-:Y:S05]  /*4aa0*/  @!P0 BRA `(.L_x_90) ;  /* 0x0000006000508947 */ /* 0x008fea0003800000 */
.L_x_185:
[----:B---3--:R-:W3:Y:S01]  /*4ab0*/  LDS.128 R8, [R10+0x160] ;  /* 0x000160000a087984 */ /* 0x008ee20000000c00 */
[----:B------:R-:W-:Y:S01]  /*4ac0*/  UISETP.GE.AND UP0, UPT, UR45, 0x1, UPT ;  /* 0x000000012d00788c */ /* 0x000fe2000bf06270 */
[----:B------:R-:W-:Y:S01]  /*4ad0*/  @!PT LDS RZ, [RZ] ;  /* 0x00000000fffff984 */ /* 0x000fe20000000800 */
[----:B------:R-:W-:Y:S01]  /*4ae0*/  @!PT LDS RZ, [RZ] ;  /* 0x00000000fffff984 */ /* 0x000fe20000000800 */
[----:B------:R-:W-:Y:S01]  /*4af0*/  @!PT LDS RZ, [RZ] ;  /* 0x00000000fffff984 */ /* 0x000fe20000000800 */
[----:B------:R-:W-:Y:S01]  /*4b00*/  @!PT LDS RZ, [RZ] ;  /* 0x00000000fffff984 */ /* 0x000fe20000000800 */
[----:B------:R4:W-:Y:S06]  /*4b10*/  MEMBAR.ALL.CTA ;  /* 0x0000000000007992 */ /* 0x0009ec0000008000 */
[----:B----4-:R-:W4:Y:S01]  /*4b20*/  FENCE.VIEW.ASYNC.S ;  /* 0x00000000000073c6 */ /* 0x010f220000000000 */
[----:B---3--:R-:W-:Y:S11]  /*4b30*/  LOP3.LUT P0, RZ, R10, 0x1, RZ, 0xc0, !PT ;  /* 0x000000010aff7812 */ /* 0x008ff6000780c0ff */
[----:B------:R-:W-:Y:S02]  /*4b40*/  @!UPT UIADD3 URZ, UPT, UPT, URZ, URZ, URZ ;  /* 0x000000fffffff290 */ /* 0x000fe4000fffe0ff */
[----:B----4-:R-:W-:Y:S01]  /*4b50*/  VOTEU.ANY UP1, P0 ;  /* 0x0000000000ff7886 */ /* 0x010fe20000020100 */
[----:B------:R-:W-:Y:S11]  /*4b60*/  PLOP3.LUT P0, PT, PT, PT, UP1, 0x80, 0x8 ;  /* 0x000000000008781c */ /* 0x000ff60003f0f018 */
[----:B------:R-:W-:Y:S02]  /*4b70*/  @!UPT UIADD3 URZ, UPT, UPT, URZ, URZ, URZ ;  /* 0x000000fffffff290 */ /* 0x000fe4000fffe0ff */
[----:B------:R-:W-:Y:S02]  /*4b80*/  @P0 SHF.R.U32.HI R0, RZ, 0x10, R9 ;  /* 0x00000010ff000819 */ /* 0x000fe40000011609 */
[----:B------:R-:W-:Y:S02]  /*4b90*/  @P0 MOV R6, R8 ;  /* 0x0000000800060202 */ /* 0x000fe40000000f00 */
[----:B------:R-:W-:Y:S01]  /*4ba0*/  @P0 R2UR UR4, R0 ;  /* 0x00000000000402ca */ /* 0x000fe200000e0000 */
[----:B------:R-:W-:Y:S01]  /*4bb0*/  VIADD R0, R12, 0xe0 ;  /* 0x000000e00c007836 */ /* 0x000fe20000000000 */
[----:B------:R-:W-:Y:S02]  /*4bc0*/  @P0 LOP3.LUT R8, R9, 0xffff, RZ, 0xc0, !PT ;  /* 0x0000ffff09080812 */ /* 0x000fe400078ec0ff */
[----:B------:R-:W-:Y:S02]  /*4bd0*/  @P0 R2UR UR6, R6 ;  /* 0x00000000060602ca */ /* 0x000fe400000e0000 */
[----:B------:R-:W-:Y:S02]  /*4be0*/  PRMT R0, RZ, 0x654, R0 ;  /* 0x00000654ff007816 */ /* 0x000fe40000000000 */
[----:B------:R-:W-:Y:S02]  /*4bf0*/  @P0 R2UR UR5, R8 ;  /* 0x00000000080502ca */ /* 0x000fe400000e0000 */
[----:B------:R3:W-:Y:S03]  /*4c00*/  SYNCS.ARRIVE.TRANS64.RED.A1T0 RZ, [R0+URZ], RZ ;  /* 0x000000ff00ff79a7 */ /* 0x0007e600081004ff */
[----:B------:R-:W-:Y:S04]  /*4c10*/  @UP1 UMOV UR29, UR4 ;  /* 0x00000004001d1c82 */ /* 0x000fe80008000000 */
[----:B------:R-:W-:Y:S04]  /*4c20*/  @UP1 UMOV UR14, UR6 ;  /* 0x00000006000e1c82 */ /* 0x000fe80008000000 */
[----:B------:R-:W-:Y:S01]  /*4c30*/  @UP1 UMOV UR13, UR5 ;  /* 0x00000005000d1c82 */ /* 0x000fe20008000000 */
[----:B------:R-:W-:Y:S05]  /*4c40*/  BRA.U !UP0, `(.L_x_91) ;  /* 0x0000000108a47547 */ /* 0x000fea000b800000 */
[----:B------:R-:W-:Y:S02]  /*4c50*/  UIMAD.WIDE.U32 UR16, UR13, UR51, URZ ;  /* 0x000000330d1072a5 */ /* 0x000fe4000f8e00ff */
[----:B------:R-:W-:Y:S02]  /*4c60*/  UIMAD.WIDE.U32 UR18, UR14, UR48, URZ ;  /* 0x000000300e1272a5 */ /* 0x000fe4000f8e00ff */
[----:B------:R-:W-:Y:S02]  /*4c70*/  USEL UR4, UR30, UR47, !UP5 ;  /* 0x0000002f1e047287 */ /* 0x000fe4000e800000 */
[----:B------:R-:W-:Y:S02]  /*4c80*/  USEL UR7, UR31, UR52, !UP6 ;  /* 0x000000341f077287 */ /* 0x000fe4000f000000 */
[----:B--2---:R-:W-:Y:S02]  /*4c90*/  UIMAD.WIDE.U32 UR8, UR4, UR22, URZ ;  /* 0x00000016040872a5 */ /* 0x004fe4000f8e00ff */
[----:B------:R-:W-:Y:S01]  /*4ca0*/  UIMAD.WIDE.U32 UR10, UR7, UR22, URZ ;  /* 0x00000016070a72a5 */ /* 0x000fe2000f8e00ff */
[----:B------:R-:W-:Y:S02]  /*4cb0*/  UMOV UR5, UR17 ;  /* 0x0000001100057c82 */ /* 0x000fe40008000000 */
[----:B------:R-:W-:Y:S03]  /*4cc0*/  USHF.R.U32.HI UR6, URZ, UR54, UR5 ;  /* 0x00000036ff067299 */ /* 0x000fe60008011605 */
[----:B------:R-:W-:Y:S01]  /*4cd0*/  UMOV UR5, UR19 ;  /* 0x0000001300057c82 */ /* 0x000fe20008000000 */
[----:B------:R-:W-:Y:S02]  /*4ce0*/  USEL UR6, UR13, UR6, !UP5 ;  /* 0x000000060d067287 */ /* 0x000fe4000e800000 */
[----:B------:R-:W-:Y:S03]  /*4cf0*/  USHF.R.U32.HI UR12, URZ, UR49, UR5 ;  /* 0x00000031ff0c7299 */ /* 0x000fe60008011605 */
[----:B------:R-:W-:Y:S02]  /*4d00*/  UMOV UR5, UR9 ;  /* 0x0000000900057c82 */ /* 0x000fe40008000000 */
[----:B------:R-:W-:Y:S03]  /*4d10*/  @UP4 USHF.R.U32.HI UR4, URZ, UR23, UR5 ;  /* 0x00000017ff044299 */ /* 0x000fe60008011605 */
[----:B------:R-:W-:Y:S01]  /*4d20*/  UMOV UR5, UR11 ;  /* 0x0000000b00057c82 */ /* 0x000fe20008000000 */
[----:B------:R-:W-:Y:S02]  /*4d30*/  UIMAD UR4, UR45, UR4, URZ ;  /* 0x000000042d0472a4 */ /* 0x000fe4000f8e02ff */
[----:B------:R-:W-:Y:S02]  /*4d40*/  @UP4 USHF.R.U32.HI UR7, URZ, UR23, UR5 ;  /* 0x00000017ff074299 */ /* 0x000fe40008011605 */
[----:B------:R-:W-:Y:S02]  /*4d50*/  UIMAD.WIDE.U32 UR10, UR6, UR22, URZ ;  /* 0x00000016060a72a5 */ /* 0x000fe4000f8e00ff */
[----:B------:R-:W-:Y:S02]  /*4d60*/  USEL UR5, UR14, UR12, !UP6 ;  /* 0x0000000c0e057287 */ /* 0x000fe4000f000000 */
[----:B------:R-:W-:Y:S02]  /*4d70*/  UIMAD UR8, UR45, UR7, URZ ;  /* 0x000000072d0872a4 */ /* 0x000fe4000f8e02ff */
[----:B------:R-:W-:Y:S03]  /*4d80*/  UISETP.GE.AND UP0, UPT, UR6, UR4, UPT ;  /* 0x000000040600728c */ /* 0x000fe6000bf06270 */
[----:B------:R-:W-:Y:S01]  /*4d90*/  UMOV UR4, UR11 ;  /* 0x0000000b00047c82 */ /* 0x000fe20008000000 */
[----:B------:R-:W-:Y:S02]  /*4da0*/  UISETP.GE.OR UP0, UPT, UR5, UR8, UP0 ;  /* 0x000000080500728c */ /* 0x000fe40008706670 */
[----:B------:R-:W-:Y:S02]  /*4db0*/  USHF.R.U32.HI UR4, URZ, UR23, UR4 ;  /* 0x00000017ff047299 */ /* 0x000fe40008011604 */
[----:B------:R-:W-:Y:S02]  /*4dc0*/  UIMAD.WIDE.U32 UR8, UR5, UR22, URZ ;  /* 0x00000016050872a5 */ /* 0x000fe4000f8e00ff */
[----:B------:R-:W-:Y:S04]  /*4dd0*/  USEL UR10, UR6, UR4, !UP4 ;  /* 0x00000004060a7287 */ /* 0x000fe8000e000000 */
[----:B------:R-:W-:Y:S01]  /*4de0*/  UIADD3 UR11, UPT, UPT, -UR10, URZ, URZ ;  /* 0x000000ff0a0b7290 */ /* 0x000fe2000fffe1ff */
[----:B------:R-:W-:Y:S02]  /*4df0*/  @!UP0 UMOV UR4, UR9 ;  /* 0x0000000900048c82 */ /* 0x000fe40008000000 */
[----:B------:R-:W-:Y:S02]  /*4e00*/  @!UP0 USHF.R.U32.HI UR4, URZ, UR23, UR4 ;  /* 0x00000017ff048299 */ /* 0x000fe40008011604 */
[----:B------:R-:W-:Y:S02]  /*4e10*/  UIMAD UR8, UR45, UR11, UR6 ;  /* 0x0000000b2d0872a4 */ /* 0x000fe4000f8e0206 */
[----:B------:R-:W-:Y:S04]  /*4e20*/  @!UP0 USEL UR4, UR5, UR4, !UP4 ;  /* 0x0000000405048287 */ /* 0x000fe8000e000000 */
[----:B------:R-:W-:Y:S02]  /*4e30*/  @!UP0 UIMAD UR7, UR7, UR8, UR4 ;  /* 0x00000008070782a4 */ /* 0x000fe4000f8e0204 */
[----:B------:R-:W-:Y:S02]  /*4e40*/  @!UP0 UIADD3 UR9, UPT, UPT, UR10, -UR4, URZ ;  /* 0x800000040a098290 */ /* 0x000fe4000fffe0ff */
[----:B------:R-:W-:Y:S02]  /*4e50*/  UIADD3 UR8, UPT, UPT, -UR6, URZ, URZ ;  /* 0x000000ff06087290 */ /* 0x000fe4000fffe1ff */
[----:B------:R-:W-:Y:S02]  /*4e60*/  UIADD3 UR4, UPT, UPT, -UR5, URZ, URZ ;  /* 0x000000ff05047290 */ /* 0x000fe4000fffe1ff */
[----:B------:R-:W-:Y:S03]  /*4e70*/  @!UP0 UIMAD UR6, UR9, UR45, UR5 ;  /* 0x0000002d090682a4 */ /* 0x000fe6000f8e0205 */
[----:B------:R-:W-:Y:S01]  /*4e80*/  @!UP0 UMOV UR5, UR7 ;  /* 0x0000000700058c82 */ /* 0x000fe20008000000 */
[----:B------:R-:W-:Y:S02]  /*4e90*/  UIMAD UR7, UR15, UR4, UR14 ;  /* 0x000000040f0772a4 */ /* 0x000fe4000f8e020e */
[----:B------:R-:W-:Y:S02]  /*4ea0*/  UIMAD UR4, UR50, UR8, UR13 ;  /* 0x00000008320472a4 */ /* 0x000fe4000f8e020d */
[----:B------:R-:W-:Y:S02]  /*4eb0*/  UIMAD UR14, UR5, UR15, UR7 ;  /* 0x0000000f050e72a4 */ /* 0x000fe4000f8e0207 */
[----:B------:R-:W-:Y:S11]  /*4ec0*/  UIMAD UR13, UR6, UR50, UR4 ;  /* 0x00000032060d72a4 */ /* 0x000ff6000f8e0204 */
[----:B------:R-:W-:Y:S01]  /*4ed0*/  @!UPT UIADD3 URZ, UPT, UPT, URZ, URZ, URZ ;  /* 0x000000fffffff290 */ /* 0x000fe2000fffe0ff */
.L_x_91:
[----:B------:R-:W4:Y:S01]  /*4ee0*/  @!UP3 LDCU.128 UR8, c[0x0][0xb10] ;  /* 0x00016200ff08b7ac */ /* 0x000f220008000c00 */
[C---:B-1----:R-:W-:Y:S02]  /*4ef0*/  ISETP.NE.U32.AND P1, PT, R4.reuse, RZ, PT ;  /* 0x000000ff0400720c */ /* 0x042fe40003f25070 */
[----:B------:R-:W-:Y:S02]  /*4f00*/  ISETP.NE.U32.AND P0, PT, R4, RZ, PT ;  /* 0x000000ff0400720c */ /* 0x000fe40003f05070 */
[C---:B------:R-:W-:Y:S02]  /*4f10*/  ISETP.NE.AND.EX P1, PT, R5.reuse, RZ, PT, P1 ;  /* 0x000000ff0500720c */ /* 0x040fe40003f25310 */
[----:B------:R-:W-:Y:S01]  /*4f20*/  ISETP.NE.AND.EX P0, PT, R5, RZ, PT, P0 ;  /* 0x000000ff0500720c */ /* 0x000fe20003f05300 */
[----:B------:R-:W1:Y:S01]  /*4f30*/  @!UP3 LDCU UR5, c[0x0][0xb0c] ;  /* 0x00016180ff05b7ac */ /* 0x000e620008000800 */
[----:B------:R-:W-:Y:S01]  /*4f40*/  SHF.L.U32 R9, R15, 0x1f, RZ ;  /* 0x0000001f0f097819 */ /* 0x000fe200000006ff */
[----:B------:R-:W-:Y:S02]  /*4f50*/  USHF.L.U32 UR42, UR26, 0x8, URZ ;  /* 0x000000081a2a7899 */ /* 0x000fe400080006ff */
[----:B------:R-:W-:Y:S02]  /*4f60*/  USHF.L.U32 UR43, UR20, 0x6, URZ ;  /* 0x00000006142b7899 */ /* 0x000fe400080006ff */
[----:B----4-:R-:W-:Y:S07]  /*4f70*/  UIMAD.WIDE.U32 UR6, UR14, UR8, URZ ;  /* 0x000000080e0672a5 */ /* 0x010fee000f8e00ff */
[----:B------:R-:W-:Y:S01]  /*4f80*/  @!UP3 UMOV UR4, UR7 ;  /* 0x000000070004bc82 */ /* 0x000fe20008000000 */
[----:B-1----:R-:W-:Y:S02]  /*4f90*/  @!UP3 UISETP.NE.AND UP0, UPT, UR5, 0x1, UPT ;  /* 0x000000010500b88c */ /* 0x002fe4000bf05270 */
[----:B------:R-:W-:Y:S02]  /*4fa0*/  @!UP3 USHF.R.U32.HI UR4, URZ, UR9, UR4 ;  /* 0x00000009ff04b299 */ /* 0x000fe40008011604 */
[----:B------:R-:W-:Y:S02]  /*4fb0*/  UIMAD.WIDE.U32 UR6, UR13, UR11, URZ ;  /* 0x0000000b0d0672a5 */ /* 0x000fe4000f8e00ff */
[----:B------:R-:W-:Y:S02]  /*4fc0*/  @!UP3 USEL UR8, UR14, UR4, !UP0 ;  /* 0x000000040e08b287 */ /* 0x000fe4000c000000 */
[----:B------:R-:W-:Y:S03]  /*4fd0*/  @!UP3 UISETP.NE.AND UP0, UPT, UR10, 0x1, UPT ;  /* 0x000000010a00b88c */ /* 0x000fe6000bf05270 */
[----:B------:R-:W-:Y:S02]  /*4fe0*/  @!UP3 UMOV UR6, UR7 ;  /* 0x000000070006bc82 */ /* 0x000fe40008000000 */
[----:B------:R-:W1:Y:S02]  /*4ff0*/  @!UP3 LDCU UR4, c[0x0][0xb20] ;  /* 0x00016400ff04b7ac */ /* 0x000e640008000800 */
[----:B-1----:R-:W-:Y:S04]  /*5000*/  @!UP3 USHF.R.U32.HI UR6, URZ, UR4, UR6 ;  /* 0x00000004ff06b299 */ /* 0x002fe80008011606 */
[----:B------:R-:W-:Y:S04]  /*5010*/  @!UP3 USEL UR6, UR13, UR6, !UP0 ;  /* 0x000000060d06b287 */ /* 0x000fe8000c000000 */
[----:B------:R-:W-:Y:S02]  /*5020*/  @!UP3 UIADD3 UR4, UPT, UPT, -UR8, UR6, URZ ;  /* 0x000000060804b290 */ /* 0x000fe4000fffe1ff */
[----:B------:R-:W-:Y:S02]  /*5030*/  @!UP3 UIADD3 UR6, UPT, UPT, UR8, -UR6, URZ ;  /* 0x800000060806b290 */ /* 0x000fe4000fffe0ff */
[----:B------:R-:W-:Y:S02]  /*5040*/  @!UP3 UIMAD UR14, UR4, UR5, UR14 ;  /* 0x00000005040eb2a4 */ /* 0x000fe4000f8e020e */
[----:B------:R-:W-:Y:S01]  /*5050*/  @!UP3 UIMAD UR13, UR6, UR10, UR13 ;  /* 0x0000000a060db2a4 */ /* 0x000fe2000f8e020d */
[----:B------:R-:W-:Y:S11]  /*5060*/  BRA.U UP2, `(.L_x_92) ;  /* 0x0000000102107547 */ /* 0x000ff6000b800000 */
[----:B---3--:R-:W-:Y:S04]  /*5070*/  MOV R0, UR53 ;  /* 0x0000003500007c02 */ /* 0x008fe80008000f00 */
[----:B------:R-:W-:Y:S04]  /*5080*/  SHF.L.U32 R11, R0, 0x1f, RZ ;  /* 0x0000001f000b7819 */ /* 0x000fe800000006ff */
[----:B------:R-:W1:Y:S02]  /*5090*/  SYNCS.PHASECHK.TRANS64.TRYWAIT P2, [UR21+0xc8], R11 ;  /* 0x0000c80bff0075a7 */ /* 0x000e640008041115 */
[----:B-1----:R-:W-:Y:S05]  /*50a0*/  @!P2 BRA `(.L_x_93) ;  /* 0x0000005800e4a947 */ /* 0x002fea0003800000 */
.L_x_92:
[----:B------:R-:W-:Y:S05]  /*50b0*/  @!P1 BRA `(.L_x_94) ;  /* 0x0000000000309947 */ /* 0x000fea0003800000 */
[----:B------:R-:W-:Y:S01]  /*50c0*/  ISETP.NE.U32.AND P1, PT, R2, RZ, PT ;  /* 0x000000ff0200720c */ /* 0x000fe20003f25070 */
[----:B------:R-:W4:Y:S01]  /*50d0*/  LDCU.64 UR4, c[0x0][0x358] ;  /* 0x00006b00ff0477ac */ /* 0x000f220008000a00 */
[----:B------:R-:W-:Y:S02]  /*50e0*/  IMAD.MOV.U32 R90, RZ, RZ, 0x1 ;  /* 0x00000001ff5a7424 */ /* 0x000fe400078e00ff */
[----:B------:R-:W-:Y:S11]  /*50f0*/  ISETP.NE.AND.EX P1, PT, R3, RZ, PT, P1 ;  /* 0x000000ff0300720c */ /* 0x000ff60003f25310 */
[----:B------:R-:W-:Y:S02]  /*5100*/  @!UPT UIADD3 URZ, UPT, UPT, URZ, URZ, URZ ;  /* 0x000000fffffff290 */ /* 0x000fe4000fffe0ff */
[----:B-1----:R-:W1:Y:S01]  /*5110*/  @P1 LDC.64 R10, c[0x0][0x888] ;  /* 0x00022200ff0a1b82 */ /* 0x002e620000000a00 */
[----:B---3--:R-:W-:Y:S04]  /*5120*/  @P1 IMAD R0, R4, UR36, RZ ;  /* 0x0000002404001c24 */ /* 0x008fe8000f8e02ff */
[----:B-1----:R-:W-:Y:S04]  /*5130*/  @P1 IMAD.WIDE R10, R0, 0x4, R10 ;  /* 0x00000004000a1825 */ /* 0x002fe800078e020a */
[----:B------:R-:W-:Y:S01]  /*5140*/  HFMA2 R0, -RZ, RZ, 0, 5.9604644775390625e-08 ;  /* 0x00000001ff007431 */ /* 0x000fe200000001ff */
[----:B----45:R4:W5:Y:S04]  /*5150*/  @P1 LDG.E R41, desc[UR4][R10.64] ;  /* 0x000000040a291981 */ /* 0x030968000c1e1900 */
[----:B------:R-:W-:Y:S01]  /*5160*/  @!P1 PRMT R90, R0, 0x7610, R90 ;  /* 0x00007610005a9816 */ /* 0x000fe2000000005a */
[----:B----4-:R-:W1:Y:S06]  /*5170*/  @!P1 LDC R41, c[0x0][0x880] ;  /* 0x00022000ff299b82 */ /* 0x010e6c0000000800 */
.L_x_94:
[----:B-1---5:R-:W-:Y:S01]  /*5180*/  @!P0 FSETP.EQ.AND P1, PT, R41, RZ, PT ;  /* 0x000000ff2900820b */ /* 0x022fe20003f22000 */
[----:B------:R-:W-:Y:S01]  /*5190*/  @!UPT UIADD3 URZ, UPT, UPT, URZ, URZ, URZ ;  /* 0x000000fffffff290 */ /* 0x000fe2000fffe0ff */
[----:B------:R-:W-:Y:S11]  /*51a0*/  @!P0 BRA `(.L_x_95) ;  /* 0x0000000000188947 */ /* 0x000ff60003800000 */
[----:B------:R-:W-:Y:S02]  /*51b0*/  LOP3.LUT P0, RZ, R90, 0xff, RZ, 0xc0, !PT ;  /* 0x000000ff5aff7812 */ /* 0x000fe4000780c0ff */
[----:B------:R-:W-:Y:S04]  /*51c0*/  ISETP.NE.U32.AND P1, PT, R2, RZ, PT ;  /* 0x000000ff0200720c */ /* 0x000fe80003f25070 */
[----:B------:R-:W-:Y:S04]  /*51d0*/  ISETP.NE.AND.EX P1, PT, R3, RZ, PT, P1 ;  /* 0x000000ff0300720c */ /* 0x000fe80003f25310 */
[----:B------:R-:W-:Y:S03]  /*51e0*/  PLOP3.LUT P1, PT, P1, PT, PT, 0x8, 0x80 ;  /* 0x000000000080781c */ /* 0x000fe60000f2e170 */
[----:B------:R-:W-:Y:S11]  /*51f0*/  @P0 FSETP.EQ.AND P1, PT, R41, RZ, PT ;  /* 0x000000ff2900020b */ /* 0x000ff60003f22000 */
[----:B------:R-:W-:Y:S02]  /*5200*/  @!UPT UIADD3 URZ, UPT, UPT, URZ, URZ, URZ ;  /* 0x000000fffffff290 */ /* 0x000fe4000fffe0ff */
.L_x_95:
[----:B------:R-:W1:Y:S01]  /*5210*/  SYNCS.PHASECHK.TRANS64.TRYWAIT P2, [UR21+0xa0], R9 ;  /* 0x0000a009ff0075a7 */ /* 0x000e620008041115 */
[----:B------:R-:W-:Y:S04]  /*5220*/  ELECT P0, URZ, PT ;  /* 0x0000000000ff782f */ /* 0x000fe80003800000 */
[----:B------:R-:W-:Y:S11]  /*5230*/  PLOP3.LUT P1, PT, P1, P0, PT, 0xf2, 0x2f ;  /* 0x00000000002f781c */ /* 0x000ff60000f21e72 */
[----:B------:R-:W-:Y:S02]  /*5240*/  @!UPT UIADD3 URZ, UPT, UPT, URZ, URZ, URZ ;  /* 0x000000fffffff290 */ /* 0x000fe4000fffe0ff */
[----:B------:R-:W-:Y:S05]  /*5250*/  @!P1 IADD3 R8, P0, PT, R16, 0x580, RZ ;  /* 0x0000058010089810 */ /* 0x000fea0007f1e0ff */
[----:B------:R-:W-:Y:S01]  /*5260*/  @!P1 IMAD.X R6, RZ, RZ, R17, P0 ;  /* 0x000000ffff069224 */ /* 0x000fe200000e0611 */
[----:B-1----:R-:W-:Y:S07]  /*5270*/  @!P2 BRA `(.L_x_96) ;  /* 0x000000580088a947 */ /* 0x002fee0003800000 */
.L_x_188:
[----:B------:R-:W-:Y:S01]  /*5280*/  @!P1 R2UR UR5, R8 ;  /* 0x00000000080592ca */ /* 0x000fe200000e0000 */
[----:B------:R-:W-:Y:S01]  /*5290*/  VOTEU.ALL UP0, P1 ;  /* 0x0000000000ff7886 */ /* 0x000fe20000800000 */
[----:B------:R-:W-:Y:S01]  /*52a0*/  @!P1 R2UR UR4, R6 ;  /* 0x00000000060492ca */ /* 0x000fe200000e0000 */
[----:B------:R-:W-:Y:S01]  /*52b0*/  UMOV UR6, 0x0 ;  /* 0x0000000000067882 */ /* 0x000fe20000000000 */
[----:B------:R-:W-:Y:S01]  /*52c0*/  UMOV UR7, 0x10000000 ;  /* 0x1000000000077882 */ /* 0x000fe20000000000 */
[----:B------:R-:W-:Y:S01]  /*52d0*/  UMOV UR44, UR36 ;  /* 0x00000024002c7c82 */ /* 0x000fe20008000000 */
[----:B------:R-:W-:Y:S01]  /*52e0*/  @!UP0 UIADD3 UR40, UPT, UPT, UR21, 0x200, URZ ;  /* 0x0000020015288890 */ /* 0x000fe2000fffe0ff */
[----:B-1-3--:R-:W-:Y:S01]  /*52f0*/  @!P1 IMAD.MOV.U32 R0, RZ, RZ, 0x1000 ;  /* 0x00001000ff009424 */ /* 0x00afe200078e00ff */
[----:B------:R-:W-:Y:S01]  /*5300*/  @!UP0 UIADD3 UR10, UPT, UPT, UR42, 0x80, URZ ;  /* 0x000000802a0a8890 */ /* 0x000fe2000fffe0ff */
[----:B------:R-:W-:Y:S01]  /*5310*/  @!P1 IADD3 R8, P0, PT, R16, 0x580, RZ ;  /* 0x0000058010089810 */ /* 0x000fe20007f1e0ff */
[----:B------:R-:W-:Y:S01]  /*5320*/  @!UP0 UIADD3 UR8, UPT, UPT, UR21, 0xa00, URZ ;  /* 0x00000a0015088890 */ /* 0x000fe2000fffe0ff */
[----:B------:R-:W-:Y:S02]  /*5330*/  VOTEU.ALL UP0, P1 ;  /* 0x0000000000ff7886 */ /* 0x000fe40000800000 */
[----:B------:R-:W-:Y:S01]  /*5340*/  IMAD.U32 R10, RZ, RZ, UR5 ;  /* 0x00000005ff0a7e24 */ /* 0x000fe2000f8e00ff */
[----:B------:R-:W-:Y:S01]  /*5350*/  UMOV UR9, UR41 ;  /* 0x0000002900097c82 */ /* 0x000fe20008000000 */
[----:B------:R-:W-:Y:S01]  /*5360*/  IMAD.U32 R11, RZ, RZ, UR4 ;  /* 0x00000004ff0b7e24 */ /* 0x000fe2000f8e00ff */
[----:B------:R-:W-:Y:S01]  /*5370*/  UMOV UR11, UR43 ;  /* 0x0000002b000b7c82 */ /* 0x000fe20008000000 */
[----:B------:R-:W-:Y:S01]  /*5380*/  UMOV UR12, UR36 ;  /* 0x00000024000c7c82 */ /* 0x000fe20008000000 */
[----:B------:R-:W-:Y:S01]  /*5390*/  @!P1 R2UR UR4, R10 ;  /* 0x000000000a0492ca */ /* 0x000fe200000e0000 */
[----:B------:R-:W-:Y:S01]  /*53a0*/  @!P1 IMAD.X R6, RZ, RZ, R17, P0 ;  /* 0x000000ffff069224 */ /* 0x000fe200000e0611 */
[----:B------:R-:W-:Y:S11]  /*53b0*/  @!P1 R2UR UR5, R11 ;  /* 0x000000000b0592ca */ /* 0x000ff600000e0000 */
[----:B------:R-:W-:Y:S02]  /*53c0*/  @!UPT UIADD3 URZ, UPT, UPT, URZ, URZ, URZ ;  /* 0x000000fffffff290 */ /* 0x000fe4000fffe0ff */
[----:B------:R1:W-:Y:S01]  /*53d0*/  @!UP0 UTMALDG.3D [UR40], [UR4], desc[UR6] ;  /* 0x00000628040085b4 */ /* 0x0003e20008011000 */
[----:B------:R-:W-:Y:S05]  /*53e0*/  VOTEU.ALL UP0, P1 ;  /* 0x0000000000ff7886 */ /* 0x000fea0000800000 */
[----:B------:R1:W-:Y:S01]  /*53f0*/  @!UP0 UTMALDG.3D [UR8], [UR4], desc[UR6] ;  /* 0x00000608040085b4 */ /* 0x0003e20008011000 */
[----:B------:R1:W-:Y:S01]  /*5400*/  @!P1 SYNCS.ARRIVE.TRANS64.RED.A0TR RZ, [UR21+0x80], R0 ;  /* 0x00008000ffff99a7 */ /* 0x0003e20008300415 */
[----:B------:R-:W-:Y:S01]  /*5410*/  SYNCS.ARRIVE.TRANS64.RED.A1T0 RZ, [UR46], RZ ;  /* 0x000000ffffff79a7 */ /* 0x000fe2000810042e */
[----:B------:R-:W3:Y:S02]  /*5420*/  SYNCS.PHASECHK.TRANS64.TRYWAIT P2, [UR21+0xa8], R9 ;  /* 0x0000a809ff0075a7 */ /* 0x000ee40008041115 */
[----:B-1-3--:R-:W-:Y:S05]  /*5430*/  @!P2 BRA `(.L_x_97) ;  /* 0x000000580030a947 */ /* 0x00afea0003800000 */
.L_x_190:
[----:B------:R-:W-:Y:S01]  /*5440*/  @!P1 R2UR UR5, R8 ;  /* 0x00000000080592ca */ /* 0x000fe200000e0000 */
[----:B------:R-:W-:Y:S01]  /*5450*/  VOTEU.ALL UP0, P1 ;  /* 0x0000000000ff7886 */ /* 0x000fe20000800000 */
[----:B------:R-:W-:Y:S01]  /*5460*/  @!P1 R2UR UR4, R6 ;  /* 0x00000000060492ca */ /* 0x000fe200000e0000 */
[----:B------:R-:W-:Y:S01]  /*5470*/  UMOV UR6, 0x0 ;  /* 0x0000000000067882 */ /* 0x000fe20000000000 */
[----:B------:R-:W-:Y:S01]  /*5480*/  UMOV UR7, 0x10000000 ;  /* 0x1000000000077882 */ /* 0x000fe20000000000 */
[----:B------:R-:W-:Y:S01]  /*5490*/  UMOV UR35, UR43 ;  /* 0x0000002b00237c82 */ /* 0x000fe20008000000 */
[----:B------:R-:W-:Y:S01]  /*54a0*/  @!UP0 UIADD3 UR34, UPT, UPT, UR42, 0x20, URZ ;  /* 0x000000202a228890 */ /* 0x000fe2000fffe0ff */
[----:B-1----:R-:W-:Y:S01]  /*54b0*/  @!P1 IMAD.MOV.U32 R0, RZ, RZ, 0x1000 ;  /* 0x00001000ff009424 */ /* 0x002fe200078e00ff */
[----:B------:R-:W-:Y:S01]  /*54c0*/  @!UP0 UIADD3 UR32, UPT, UPT, UR21, 0x1200, URZ ;  /* 0x0000120015208890 */ /* 0x000fe2000fffe0ff */
[----:B------:R-:W-:Y:S01]  /*54d0*/  @!P1 IADD3 R8, P0, PT, R16, 0x580, RZ ;  /* 0x0000058010089810 */ /* 0x000fe20007f1e0ff */
[----:B------:R-:W-:Y:S02]  /*54e0*/  @!UP0 UIADD3 UR10, UPT, UPT, UR42, 0xa0, URZ ;  /* 0x000000a02a0a8890 */ /* 0x000fe4000fffe0ff */
[----:B------:R-:W-:Y:S01]  /*54f0*/  @!UP0 UIADD3 UR8, UPT, UPT, UR21, 0x1a00, URZ ;  /* 0x00001a0015088890 */ /* 0x000fe2000fffe0ff */
[----:B------:R-:W-:Y:S01]  /*5500*/  IMAD.U32 R10, RZ, RZ, UR5 ;  /* 0x00000005ff0a7e24 */ /* 0x000fe2000f8e00ff */
[----:B------:R-:W-:Y:S01]  /*5510*/  VOTEU.ALL UP0, P1 ;  /* 0x0000000000ff7886 */ /* 0x000fe20000800000 */
[----:B------:R-:W-:Y:S01]  /*5520*/  IMAD.U32 R11, RZ, RZ, UR4 ;  /* 0x00000004ff0b7e24 */ /* 0x000fe2000f8e00ff */
[----:B------:R-:W-:Y:S01]  /*5530*/  UMOV UR9, UR33 ;  /* 0x0000002100097c82 */ /* 0x000fe20008000000 */
[----:B------:R-:W-:Y:S01]  /*5540*/  UMOV UR11, UR43 ;  /* 0x0000002b000b7c82 */ /* 0x000fe20008000000 */
[----:B------:R-:W-:Y:S01]  /*5550*/  @!P1 R2UR UR4, R10 ;  /* 0x000000000a0492ca */ /* 0x000fe200000e0000 */
[----:B------:R-:W-:Y:S01]  /*5560*/  UMOV UR12, UR36 ;  /* 0x00000024000c7c82 */ /* 0x000fe20008000000 */
[----:B------:R-:W-:Y:S01]  /*5570*/  @!P1 R2UR UR5, R11 ;  /* 0x000000000b0592ca */ /* 0x000fe200000e0000 */
[----:B------:R-:W-:Y:S11]  /*5580*/  @!P1 IMAD.X R6, RZ, RZ, R17, P0 ;  /* 0x000000ffff069224 */ /* 0x000ff600000e0611 */
[----:B------:R-:W-:Y:S01]  /*5590*/  @!UPT UIADD3 URZ, UPT, UPT, URZ, URZ, URZ ;  /* 0x000000fffffff290 */ /* 0x000fe2000fffe0ff */
[----:B------:R1:W-:Y:S01]  /*55a0*/  @!UP0 UTMALDG.3D [UR32], [UR4], desc[UR6] ;  /* 0x00000620040085b4 */ /* 0x0003e20008011000 */
[----:B------:R-:W-:Y:S05]  /*55b0*/  VOTEU.ALL UP0, P1 ;  /* 0x0000000000ff7886 */ /* 0x000fea0000800000 */
[----:B------:R1:W-:Y:S01]  /*55c0*/  @!UP0 UTMALDG.3D [UR8], [UR4], desc[UR6] ;  /* 0x00000608040085b4 */ /* 0x0003e20008011000 */
[----:B------:R1:W-:Y:S01]  /*55d0*/  @!P1 SYNCS.ARRIVE.TRANS64.RED.A0TR RZ, [UR21+0x88], R0 ;  /* 0x00008800ffff99a7 */ /* 0x0003e20008300415 */
[----:B------:R-:W-:Y:S01]  /*55e0*/  SYNCS.ARRIVE.TRANS64.RED.A1T0 RZ, [UR39], RZ ;  /* 0x000000ffffff79a7 */ /* 0x000fe20008100427 */
[----:B------:R-:W3:Y:S02]  /*55f0*/  SYNCS.PHASECHK.TRANS64.TRYWAIT P2, [UR21+0xb0], R9 ;  /* 0x0000b009ff0075a7 */ /* 0x000ee40008041115 */
[----:B-1-3--:R-:W-:Y:S05]  /*5600*/  @!P2 BRA `(.L_x_98) ;  /* 0x0000005400d4a947 */ /* 0x00afea0003800000 */
.L_x_192:
        /* <DEDUP_REMOVED lines=9> */
[----:B------:R-:W-:Y:S01]  /*56a0*/  VIADD R14, R14, 0x1 ;  /* 0x000000010e0e7836 */ /* 0x000fe20000000000 */
        /* <DEDUP_REMOVED lines=10> */
[----:B------:R-:W-:Y:S11]  /*5750*/  UMOV UR12, UR36 ;  /* 0x00000024000c7c82 */ /* 0x000ff60008000000 */
        /* <DEDUP_REMOVED lines=8> */
.L_x_194:
[----:B------:R-:W-:Y:S01]  /*57e0*/  UIADD3 UR26, UPT, UPT, UR13, UR62, URZ ;  /* 0x0000003e0d1a7290 */ /* 0x000fe2000fffe0ff */
[----:B------:R-:W-:Y:S01]  /*57f0*/  @!P1 IADD3 R6, P0, PT, R16, 0x580, RZ ;  /* 0x0000058010069810 */ /* 0x000fe20007f1e0ff */
[----:B------:R-:W-:Y:S01]  /*5800*/  UPLOP3.LUT UP2, UPT, UPT, UPT, UPT, 0x80, 0x8 ;  /* 0x000000000008789c */ /* 0x000fe20003f4f070 */
[----:B------:R-:W-:Y:S01]  /*5810*/  LOP3.LUT R15, R15, 0x1, RZ, 0x3c, !PT ;  /* 0x000000010f0f7812 */ /* 0x000fe200078e3cff */
[----:B------:R-:W-:Y:S01]  /*5820*/  VOTEU.ALL UP0, P1 ;  /* 0x0000000000ff7886 */ /* 0x000fe20000800000 */
[----:B------:R-:W-:Y:S01]  /*5830*/  @!P1 R2UR UR5, R6 ;  /* 0x00000000060592ca */ /* 0x000fe200000e0000 */
[----:B-1----:R-:W-:Y:S01]  /*5840*/  @!P1 IMAD.X R0, RZ, RZ, R17, P0 ;  /* 0x000000ffff009224 */ /* 0x002fe200000e0611 */
[----:B------:R-:W-:Y:S01]  /*5850*/  UMOV UR6, 0x0 ;  /* 0x0000000000067882 */ /* 0x000fe20000000000 */
[----:B------:R-:W-:Y:S01]  /*5860*/  UMOV UR7, 0x10000000 ;  /* 0x1000000000077882 */ /* 0x000fe20000000000 */
[----:B------:R-:W-:Y:S01]  /*5870*/  @!UP0 UIADD3 UR18, UPT, UPT, UR42, 0x60, URZ ;  /* 0x000000602a128890 */ /* 0x000fe2000fffe0ff */
[----:B------:R-:W-:Y:S01]  /*5880*/  ISETP.NE.AND P0, PT, R14, 0x2, PT ;  /* 0x000000020e00780c */ /* 0x000fe20003f05270 */
[----:B------:R-:W-:Y:S01]  /*5890*/  @!UP0 UIADD3 UR16, UPT, UPT, UR21, 0x3200, URZ ;  /* 0x0000320015108890 */ /* 0x000fe2000fffe0ff */
[----:B------:R-:W-:Y:S01]  /*58a0*/  @!P1 R2UR UR4, R0 ;  /* 0x00000000000492ca */ /* 0x000fe200000e0000 */
[----:B------:R-:W-:Y:S01]  /*58b0*/  @!UP0 UIADD3 UR17, UPT, UPT, UR21, 0x98, URZ ;  /* 0x0000009815118890 */ /* 0x000fe2000fffe0ff */
[----:B------:R-:W-:Y:S01]  /*58c0*/  SEL R0, RZ, 0x1, P0 ;  /* 0x00000001ff007807 */ /* 0x000fe20000000000 */
[----:B------:R-:W-:Y:S01]  /*58d0*/  @!UP0 UIADD3 UR10, UPT, UPT, UR42, 0xe0, URZ ;  /* 0x000000e02a0a8890 */ /* 0x000fe2000fffe0ff */
[----:B------:R-:W-:Y:S01]  /*58e0*/  SEL R14, R14, RZ, P0 ;  /* 0x000000ff0e0e7207 */ /* 0x000fe20000000000 */
[----:B------:R-:W-:Y:S01]  /*58f0*/  @!UP0 UIADD3 UR8, UPT, UPT, UR21, 0x3a00, URZ ;  /* 0x00003a0015088890 */ /* 0x000fe2000fffe0ff */
[----:B------:R-:W-:Y:S01]  /*5900*/  IMAD.U32 R8, RZ, RZ, UR5 ;  /* 0x00000005ff087e24 */ /* 0x000fe2000f8e00ff */
[----:B------:R-:W-:Y:S01]  /*5910*/  VOTEU.ALL UP0, P1 ;  /* 0x0000000000ff7886 */ /* 0x000fe20000800000 */
[----:B------:R-:W-:Y:S01]  /*5920*/  UMOV UR19, UR43 ;  /* 0x0000002b00137c82 */ /* 0x000fe20008000000 */
[----:B------:R-:W-:Y:S01]  /*5930*/  UMOV UR20, UR36 ;  /* 0x0000002400147c82 */ /* 0x000fe20008000000 */
[----:B------:R-:W-:Y:S01]  /*5940*/  UMOV UR11, UR43 ;  /* 0x0000002b000b7c82 */ /* 0x000fe20008000000 */
[----:B------:R-:W-:Y:S01]  /*5950*/  UMOV UR12, UR36 ;  /* 0x00000024000c7c82 */ /* 0x000fe20008000000 */
[----:B------:R-:W-:Y:S01]  /*5960*/  UMOV UR9, UR17 ;  /* 0x0000001100097c82 */ /* 0x000fe20008000000 */
[----:B------:R-:W-:Y:S01]  /*5970*/  IMAD.U32 R9, RZ, RZ, UR4 ;  /* 0x00000004ff097e24 */ /* 0x000fe2000f8e00ff */
[----:B------:R-:W-:Y:S01]  /*5980*/  @!P1 R2UR UR4, R8 ;  /* 0x00000000080492ca */ /* 0x000fe200000e0000 */
[----:B------:R-:W-:Y:S01]  /*5990*/  UMOV UR36, UR29 ;  /* 0x0000001d00247c82 */ /* 0x000fe20008000000 */
[----:B------:R-:W-:Y:S02]  /*59a0*/  LOP3.LUT R13, R13, R0, RZ, 0x3c, !PT ;  /* 0x000000000d0d7212 */ /* 0x000fe400078e3cff */
[----:B------:R-:W-:Y:S11]  /*59b0*/  @!P1 R2UR UR5, R9 ;  /* 0x00000000090592ca */ /* 0x000ff600000e0000 */
[----:B------:R-:W-:Y:S02]  /*59c0*/  @!UPT UIADD3 URZ, UPT, UPT, URZ, URZ, URZ ;  /* 0x000000fffffff290 */ /* 0x000fe4000fffe0ff */
[----:B------:R1:W-:Y:S01]  /*59d0*/  @!UP0 UTMALDG.3D [UR16], [UR4], desc[UR6] ;  /* 0x00000610040085b4 */ /* 0x0003e20008011000 */
[----:B------:R-:W-:Y:S05]  /*59e0*/  VOTEU.ALL UP0, P1 ;  /* 0x0000000000ff7886 */ /* 0x000fea0000800000 */
[----:B------:R3:W-:Y:S01]  /*59f0*/  @!UP0 UTMALDG.3D [UR8], [UR4], desc[UR6] ;  /* 0x00000608040085b4 */ /* 0x0007e20008011000 */
[----:B------:R3:W-:Y:S01]  /*5a00*/  @!P1 SYNCS.ARRIVE.TRANS64.RED.A0TR RZ, [UR21+0x98], R7 ;  /* 0x00009807ffff99a7 */ /* 0x0007e20008300415 */
[----:B------:R-:W-:Y:S01]  /*5a10*/  SYNCS.ARRIVE.TRANS64.RED.A1T0 RZ, [UR37], RZ ;  /* 0x000000ffffff79a7 */ /* 0x000fe20008100425 */
[----:B-1----:R-:W-:Y:S01]  /*5a20*/  UIADD3 UR20, UPT, UPT, UR14, UR59, URZ ;  /* 0x0000003b0e147290 */ /* 0x002fe2000fffe0ff */
[----:B------:R-:W-:Y:S11]  /*5a30*/  BRA.U UP1, `(.L_x_100) ;  /* 0xfffffff101087547 */ /* 0x000ff6000b83ffff */
[----:B------:R-:W-:-:S04]  /*5a40*/  SHF.L.U32 R3, R15, 0x1f, RZ ;  /* 0x0000001f0f037819 */ /* 0x000fc800000006ff */
[----:B------:R-:W1:Y:S02]  /*5a50*/  SYNCS.PHASECHK.TRANS64.TRYWAIT P0, [UR21+0xa0], R3 ;  /* 0x0000a003ff0075a7 */ /* 0x000e640008001115 */
[----:B-1----:R-:W-:Y:S05]  /*5a60*/  @!P0 BRA `(.L_x_101) ;  /* 0x0000005000ec8947 */ /* 0x002fea0003800000 */
.L_x_196:
[----:B------:R-:W4:Y:S02]  /*5a70*/  SYNCS.PHASECHK.TRANS64.TRYWAIT P0, [UR21+0xa8], R3 ;  /* 0x0000a803ff0075a7 */ /* 0x000f240008001115 */
[----:B----4-:R-:W-:Y:S05]  /*5a80*/  @!P0 BRA `(.L_x_102) ;  /* 0x0000005000fc8947 */ /* 0x010fea0003800000 */
.L_x_198:
[----:B------:R-:W4:Y:S02]  /*5a90*/  SYNCS.PHASECHK.TRANS64.TRYWAIT P0, [UR21+0xb0], R3 ;  /* 0x0000b003ff0075a7 */ /* 0x000f240008001115 */
[----:B----4-:R-:W-:Y:S05]  /*5aa0*/  @!P0 BRA `(.L_x_103) ;  /* 0x00000054000c8947 */ /* 0x010fea0003800000 */
.L_x_200:
[----:B-1----:R-:W-:-:S07]  /*5ab0*/  MOV R0, UR21 ;  /* 0x0000001500007c02 */ /* 0x002fce0008000f00 */
.L_x_104:
[----:B-1----:R-:W-:-:S04]  /*5ac0*/  SHF.L.U32 R3, R15, 0x1f, RZ ;  /* 0x0000001f0f037819 */ /* 0x002fc800000006ff */
[----:B------:R1:W4:Y:S03]  /*5ad0*/  SYNCS.PHASECHK.TRANS64.TRYWAIT P0, [R0+URZ+0xb8], R3 ;  /* 0x0000b803000075a7 */ /* 0x00032600080011ff */
[----:B----4-:R-:W-:Y:S05]  /*5ae0*/  @!P0 NANOSLEEP.SYNCS 0x989680 ;  /* 0x009896800000895d */ /* 0x010fea0003900000 */
[----:B------:R-:W4:Y:S02]  /*5af0*/  @!P0 SYNCS.PHASECHK.TRANS64 P0, [R0+URZ+0xb8], R3 ;  /* 0x0000b803000085a7 */ /* 0x000f2400080010ff */
[----:B--234-:R-:W-:Y:S05]  /*5b00*/  @P0 EXIT ;  /* 0x000000000000094d */ /* 0x01cfea0003800000 */
[----:B------:R-:W-:Y:S05]  /*5b10*/  BRA `(.L_x_104) ;  /* 0xfffffffc00e87947 */ /* 0x000fea000383ffff */
.L_x_89:
[----:B------:R-:W-:-:S06]  /*5b20*/  UISETP.GE.AND UP0, UPT, UR22, 0x4, UPT ;  /* 0x000000041600788c */ /* 0x000fcc000bf06270 */
[----:B------:R-:W-:-:S13]  /*5b30*/  PLOP3.LUT P0, PT, PT, PT, UP0, 0x80, 0x8 ;  /* 0x000000000008781c */ /* 0x000fda0003f0f008 */
[----:B-1----:R-:W-:Y:S05]  /*5b40*/  @!P0 EXIT ;  /* 0x000000000000894d */ /* 0x002fea0003800000 */
[----:B------:R-:W-:Y:S01]  /*5b50*/  BAR.SYNC.DEFER_BLOCKING 0x6, 0xa0 ;  /* 0x0182800000007b1d */ /* 0x000fe20000010000 */
[C---:B------:R-:W-:Y:S01]  /*5b60*/  IMAD.SHL.U32 R89, R99.reuse, 0x20, RZ ;  /* 0x0000002063597824 */ /* 0x040fe200078e00ff */
[----:B------:R-:W-:Y:S01]  /*5b70*/  CS2R R96, SRZ ;  /* 0x0000000000607805 */ /* 0x000fe2000001ff00 */
[C---:B------:R-:W-:Y:S01]  /*5b80*/  IMAD.SHL.U32 R5, R99.reuse, 0x4, RZ ;  /* 0x0000000463057824 */ /* 0x040fe200078e00ff */
[----:B------:R-:W-:Y:S01]  /*5b90*/  CS2R R94, SRZ ;  /* 0x00000000005e7805 */ /* 0x000fe2000001ff00 */
[----:B------:R-:W-:Y:S01]  /*5ba0*/  IMAD.U32 R37, R99, 0x10000, RZ ;  /* 0x0001000063257824 */ /* 0x000fe200078e00ff */
[----:B------:R-:W-:Y:S01]  /*5bb0*/  UMOV UR43, 0x400 ;  /* 0x00000400002b7882 */ /* 0x000fe20000000000 */
[----:B------:R-:W-:Y:S01]  /*5bc0*/  LOP3.LUT R4, R89, 0x80, RZ, 0xc0, !PT ;  /* 0x0000008059047812 */ /* 0x000fe200078ec0ff */
[----:B------:R-:W-:Y:S01]  /*5bd0*/  ULEA UR43, UR58, UR43, 0x18 ;  /* 0x0000002b3a2b7291 */ /* 0x000fe2000f8ec0ff */
[----:B------:R-:W1:Y:S01]  /*5be0*/  LDC.64 R84, c[0x0][0x888] ;  /* 0x00022200ff547b82 */ /* 0x000e620000000a00 */
[C---:B------:R-:W-:Y:S01]  /*5bf0*/  IMAD.SHL.U32 R7, R91.reuse, 0x400, RZ ;  /* 0x000004005b077824 */ /* 0x040fe200078e00ff */
[----:B------:R-:W-:Y:S01]  /*5c00*/  LOP3.LUT R5, R4, 0x10, R5, 0xf8, !PT ;  /* 0x0000001004057812 */ /* 0x000fe200078ef805 */
[----:B------:R-:W-:Y:S01]  /*5c10*/  IMAD.SHL.U32 R4, R91, 0x200000, RZ ;  /* 0x002000005b047824 */ /* 0x000fe200078e00ff */
[C---:B------:R-:W-:Y:S01]  /*5c20*/  LOP3.LUT R88, R89.reuse, 0xb60, RZ, 0xc0, !PT ;  /* 0x00000b6059587812 */ /* 0x040fe200078ec0ff */
[----:B------:R-:W-:Y:S01]  /*5c30*/  UIADD3 UR4, UPT, UPT, UR43, 0x4200, URZ ;  /* 0x000042002b047890 */ /* 0x000fe2000fffe0ff */
[----:B------:R-:W-:Y:S01]  /*5c40*/  LOP3.LUT P0, RZ, R89, 0x80, RZ, 0xc0, !PT ;  /* 0x0000008059ff7812 */ /* 0x000fe2000780c0ff */
[----:B------:R-:W-:Y:S01]  /*5c50*/  IMAD.MOV.U32 R36, RZ, RZ, RZ ;  /* 0x000000ffff247224 */ /* 0x000fe200078e00ff */
[----:B------:R-:W2:Y:S01]  /*5c60*/  LDC.64 R86, c[0x0][0x890] ;  /* 0x00022400ff567b82 */ /* 0x000ea20000000a00 */
[----:B------:R-:W-:Y:S01]  /*5c70*/  LOP3.LUT R4, R4, 0x200000, RZ, 0xc0, !PT ;  /* 0x0020000004047812 */ /* 0x000fe200078ec0ff */
[----:B------:R-:W-:Y:S01]  /*5c80*/  IMAD.MOV.U32 R93, RZ, RZ, RZ ;  /* 0x000000ffff5d7224 */ /* 0x000fe200078e00ff */
[----:B------:R-:W-:Y:S01]  /*5c90*/  LOP3.LUT R88, R88, 0x400, R7, 0xf8, !PT ;  /* 0x0000040058587812 */ /* 0x000fe200078ef807 */
[----:B------:R-:W-:Y:S01]  /*5ca0*/  IMAD.U32 R98, RZ, RZ, UR4 ;  /* 0x00000004ff627e24 */ /* 0x000fe2000f8e00ff */
[----:B------:R-:W-:Y:S01]  /*5cb0*/  LOP3.LUT R37, R4, 0x400000, R37, 0xf8, !PT ;  /* 0x0040000004257812 */ /* 0x000fe200078ef825 */
[----:B------:R-:W3:Y:S01]  /*5cc0*/  LDCU UR57, c[0x0][0x370] ;  /* 0x00006e00ff3977ac */ /* 0x000ee20008000800 */
[----:B------:R-:W4:Y:S01]  /*5cd0*/  LDS R0, [UR43+0x180] ;  /* 0x0001802bff007984 */ /* 0x000f220008000800 */
[----:B------:R-:W1:Y:S01]  /*5ce0*/  LDC.64 R82, c[0x0][0x8b0] ;  /* 0x00022c00ff527b82 */ /* 0x000e620000000a00 */
[----:B------:R-:W-:Y:S01]  /*5cf0*/  LOP3.LUT R88, R88, R5, RZ, 0xfc, !PT ;  /* 0x0000000558587212 */ /* 0x000fe200078efcff */
[----:B------:R-:W1:Y:S01]  /*5d00*/  LDCU.64 UR60, c[0x0][0x348] ;  /* 0x00006900ff3c77ac */ /* 0x000e620008000a00 */
[----:B------:R-:W-:Y:S01]  /*5d10*/  LOP3.LUT R99, R99, 0x60, RZ, 0xc0, !PT ;  /* 0x0000006063637812 */ /* 0x000fe200078ec0ff */
[----:B------:R-:W1:Y:S04]  /*5d20*/  LDCU UR42, c[0x0][0xb0c] ;  /* 0x00016180ff2a77ac */ /* 0x000e680008000800 */
[----:B------:R-:W1:Y:S01]  /*5d30*/  LDC.64 R80, c[0x0][0x8a8] ;  /* 0x00022a00ff507b82 */ /* 0x000e620000000a00 */
[----:B------:R-:W1:Y:S01]  /*5d40*/  LDCU UR39, c[0x0][0xb30] ;  /* 0x00016600ff2777ac */ /* 0x000e620008000800 */
[----:B------:R-:W1:Y:S01]  /*5d50*/  LDCU.64 UR46, c[0x0][0x888] ;  /* 0x00011100ff2e77ac */ /* 0x000e620008000a00 */
[----:B------:R-:W1:Y:S01]  /*5d60*/  LDCU.64 UR40, c[0x0][0xb28] ;  /* 0x00016500ff2877ac */ /* 0x000e620008000a00 */
[----:B------:R-:W1:Y:S01]  /*5d70*/  LDCU.128 UR52, c[0x0][0xb10] ;  /* 0x00016200ff3477ac */ /* 0x000e620008000c00 */
[----:B------:R-:W1:Y:S01]  /*5d80*/  LDCU UR56, c[0x0][0x374] ;  /* 0x00006e80ff3877ac */ /* 0x000e620008000800 */
[----:B------:R-:W-:Y:S01]  /*5d90*/  UIADD3 UR63, UPT, UPT, UR43, 0x200, URZ ;  /* 0x000002002b3f7890 */ /* 0x000fe2000fffe0ff */
[----:B----4-:R-:W-:Y:S01]  /*5da0*/  IMAD.IADD R37, R0, 0x1, R37 ;  /* 0x0000000100257824 */ /* 0x010fe200078e0225 */
[----:B--23--:R-:W-:-:S10]  /*5db0*/  P2R R0, PR, RZ, 0x1 ;  /* 0x00000001ff007803 */ /* 0x00cfd40000000000 */
.L_x_146:
[C---:B------:R-:W-:Y:S02]  /*5dc0*/  LEA R3, R93.reuse, UR43, 0x3 ;  /* 0x0000002b5d037c11 */ /* 0x040fe4000f8e18ff */
[----:B------:R-:W-:Y:S02]  /*5dd0*/  SHF.L.U32 R0, R96, 0x1f, RZ ;  /* 0x0000001f60007819 */ /* 0x000fe400000006ff */
[----:B------:R-:W-:Y:S02]  /*5de0*/  LEA R5, R93, UR43, 0x4 ;  /* 0x0000002b5d057c11 */ /* 0x000fe4000f8e20ff */
[----:B--2---:R-:W2:Y:S02]  /*5df0*/  SYNCS.PHASECHK.TRANS64.TRYWAIT P0, [R3+URZ+0xd0], R0 ;  /* 0x0000d000030075a7 */ /* 0x004ea400080011ff */
[----:B--2---:R-:W-:Y:S05]  /*5e00*/  @!P0 BRA `(.L_x_105) ;  /* 0x00000050004c8947 */ /* 0x004fea0003800000 */
.L_x_201:
[----:B------:R-:W3:Y:S01]  /*5e10*/  LDS.128 R4, [R5+0x160] ;  /* 0x0001600005047984 */ /* 0x000ee20000000c00 */
        /* <DEDUP_REMOVED lines=10> */
[----:B------:R-:W-:Y:S01]  /*5ec0*/  PLOP3.LUT P0, PT, PT, PT, UP1, 0x80, 0x8 ;  /* 0x000000000008781c */ /* 0x000fe20003f0f018 */
[----:B------:R-:W-:Y:S11]  /*5ed0*/  UP2UR UR44, UPR, URZ, 0x2 ;  /* 0x00000002ff2c7883 */ /* 0x000ff60008000000 */
[----:B------:R-:W-:Y:S01]  /*5ee0*/  @!UPT UIADD3 URZ, UPT, UPT, URZ, URZ, URZ ;  /* 0x000000fffffff290 */ /* 0x000fe2000fffe0ff */
[----:B--2---:R-:W-:Y:S02]  /*5ef0*/  @P0 SHF.R.U32.HI R0, RZ, 0x10, R5 ;  /* 0x00000010ff000819 */ /* 0x004fe40000011605 */
        /* <DEDUP_REMOVED lines=12> */
[----:B------:R-:W3:Y:S01]  /*5fc0*/  LDCU UR12, c[0x0][0xb20] ;  /* 0x00016400ff0c77ac */ /* 0x000ee20008000800 */
[----:B-1----:R-:W-:Y:S02]  /*5fd0*/  UIMAD.WIDE.U32 UR4, UR56, UR55, URZ ;  /* 0x00000037380472a5 */ /* 0x002fe4000f8e00ff */
[----:B------:R-:W-:Y:S02]  /*5fe0*/  UIMAD.WIDE.U32 UR6, UR57, UR52, URZ ;  /* 0x00000034390672a5 */ /* 0x000fe4000f8e00ff */
[----:B------:R-:W-:Y:S02]  /*5ff0*/  UISETP.NE.AND UP0, UPT, UR54, 0x1, UPT ;  /* 0x000000013600788c */ /* 0x000fe4000bf05270 */
[----:B------:R-:W-:Y:S02]  /*6000*/  UIMAD.WIDE.U32 UR8, UR37, UR55, URZ ;  /* 0x00000037250872a5 */ /* 0x000fe4000f8e00ff */
[----:B------:R-:W-:Y:S02]  /*6010*/  UIMAD.WIDE.U32 UR10, UR38, UR52, URZ ;  /* 0x00000034260a72a5 */ /* 0x000fe4000f8e00ff */
[----:B------:R-:W-:Y:S02]  /*6020*/  UISETP.NE.AND UP1, UPT, UR42, 0x1, UPT ;  /* 0x000000012a00788c */ /* 0x000fe4000bf25270 */
[----:B------:R-:W-:Y:S01]  /*6030*/  UISETP.NE.AND UP2, UPT, UR45, 0x1, UPT ;  /* 0x000000012d00788c */ /* 0x000fe2000bf45270 */
[----:B------:R-:W-:Y:S02]  /*6040*/  UMOV UR4, UR5 ;  /* 0x0000000500047c82 */ /* 0x000fe40008000000 */
[----:B---3--:R-:W-:Y:S03]  /*6050*/  USHF.R.U32.HI UR5, URZ, UR12, UR4 ;  /* 0x0000000cff057299 */ /* 0x008fe60008011604 */
[----:B------:R-:W-:Y:S02]  /*6060*/  UMOV UR4, UR7 ;  /* 0x0000000700047c82 */ /* 0x000fe40008000000 */
[----:B------:R-:W-:Y:S02]  /*6070*/  USHF.R.U32.HI UR7, URZ, UR53, UR4 ;  /* 0x00000035ff077299 */ /* 0x000fe40008011604 */
[----:B------:R-:W-:Y:S02]  /*6080*/  USEL UR4, UR56, UR5, !UP0 ;  /* 0x0000000538047287 */ /* 0x000fe4000c000000 */
[----:B------:R-:W-:Y:S01]  /*6090*/  USEL UR7, UR57, UR7, !UP1 ;  /* 0x0000000739077287 */ /* 0x000fe2000c800000 */
[----:B------:R-:W-:Y:S01]  /*60a0*/  UMOV UR5, UR9 ;  /* 0x0000000900057c82 */ /* 0x000fe20008000000 */
[----:B------:R-:W-:Y:S02]  /*60b0*/  UIMAD.WIDE.U32 UR8, UR4, UR40, URZ ;  /* 0x00000028040872a5 */ /* 0x000fe4000f8e00ff */
[----:B------:R-:W-:Y:S03]  /*60c0*/  USHF.R.U32.HI UR6, URZ, UR12, UR5 ;  /* 0x0000000cff067299 */ /* 0x000fe60008011605 */
[----:B------:R-:W-:Y:S01]  /*60d0*/  UMOV UR5, UR11 ;  /* 0x0000000b00057c82 */ /* 0x000fe20008000000 */
[----:B------:R-:W-:Y:S02]  /*60e0*/  UIMAD.WIDE.U32 UR10, UR7, UR40, URZ ;  /* 0x00000028070a72a5 */ /* 0x000fe4000f8e00ff */
[----:B------:R-:W-:Y:S02]  /*60f0*/  USHF.R.U32.HI UR12, URZ, UR53, UR5 ;  /* 0x00000035ff0c7299 */ /* 0x000fe40008011605 */
[----:B------:R-:W-:Y:S01]  /*6100*/  USEL UR6, UR37, UR6, !UP0 ;  /* 0x0000000625067287 */ /* 0x000fe2000c000000 */
[----:B------:R-:W-:Y:S02]  /*6110*/  UMOV UR5, UR9 ;  /* 0x0000000900057c82 */ /* 0x000fe40008000000 */
[----:B------:R-:W-:Y:S01]  /*6120*/  UMOV UR10, UR11 ;  /* 0x0000000b000a7c82 */ /* 0x000fe20008000000 */
[----:B------:R-:W-:Y:S02]  /*6130*/  @UP2 USHF.R.U32.HI UR4, URZ, UR41, UR5 ;  /* 0x00000029ff042299 */ /* 0x000fe40008011605 */
[----:B------:R-:W-:Y:S02]  /*6140*/  @UP2 USHF.R.U32.HI UR7, URZ, UR41, UR10 ;  /* 0x00000029ff072299 */ /* 0x000fe4000801160a */
[----:B------:R-:W-:Y:S02]  /*6150*/  UIMAD UR4, UR45, UR4, URZ ;  /* 0x000000042d0472a4 */ /* 0x000fe4000f8e02ff */
        /* <DEDUP_REMOVED lines=8> */
[----:B------:R-:W-:Y:S02]  /*61e0*/  USEL UR11, UR6, UR4, !UP2 ;  /* 0x00000004060b7287 */ /* 0x000fe4000d000000 */
[----:B------:R-:W-:Y:S02]  /*61f0*/  UIADD3 UR8, UPT, UPT, -UR5, URZ, URZ ;  /* 0x000000ff05087290 */ /* 0x000fe4000fffe1ff */
[----:B------:R-:W-:Y:S01]  /*6200*/  UIADD3 UR10, UPT, UPT, -UR11, URZ, URZ ;  /* 0x000000ff0b0a7290 */ /* 0x000fe2000fffe1ff */
[----:B------:R-:W-:Y:S01]  /*6210*/  @!UP0 UMOV UR4, UR9 ;  /* 0x0000000900048c82 */ /* 0x000fe20008000000 */
[----:B------:R-:W-:Y:S02]  /*6220*/  UIADD3 UR9, UPT, UPT, -UR6, URZ, URZ ;  /* 0x000000ff06097290 */ /* 0x000fe4000fffe1ff */
[----:B------:R-:W-:Y:S02]  /*6230*/  @!UP0 USHF.R.U32.HI UR4, URZ, UR41, UR4 ;  /* 0x00000029ff048299 */ /* 0x000fe40008011604 */
[----:B------:R-:W-:Y:S02]  /*6240*/  UIMAD UR10, UR45, UR10, UR6 ;  /* 0x0000000a2d0a72a4 */ /* 0x000fe4000f8e0206 */
[----:B------:R-:W-:Y:S04]  /*6250*/  @!UP0 USEL UR4, UR5, UR4, !UP2 ;  /* 0x0000000405048287 */ /* 0x000fe8000d000000 */
[----:B------:R-:W-:Y:S02]  /*6260*/  @!UP0 UIMAD UR10, UR7, UR10, UR4 ;  /* 0x0000000a070a82a4 */ /* 0x000fe4000f8e0204 */
[----:B------:R-:W-:Y:S02]  /*6270*/  @!UP0 UIADD3 UR11, UPT, UPT, UR11, -UR4, URZ ;  /* 0x800000040b0b8290 */ /* 0x000fe4000fffe0ff */
[----:B------:R-:W-:Y:S02]  /*6280*/  UIMAD UR7, UR42, UR8, UR38 ;  /* 0x000000082a0772a4 */ /* 0x000fe4000f8e0226 */
[----:B------:R-:W-:Y:S02]  /*6290*/  @!UP0 UIMAD UR6, UR11, UR45, UR5 ;  /* 0x0000002d0b0682a4 */ /* 0x000fe4000f8e0205 */
[----:B------:R-:W-:Y:S01]  /*62a0*/  UIMAD UR4, UR54, UR9, UR37 ;  /* 0x00000009360472a4 */ /* 0x000fe2000f8e0225 */
[----:B------:R-:W-:Y:S02]  /*62b0*/  @!UP0 UMOV UR5, UR10 ;  /* 0x0000000a00058c82 */ /* 0x000fe40008000000 */
[----:B------:R-:W-:Y:S02]  /*62c0*/  UIMAD UR38, UR5, UR42, UR7 ;  /* 0x0000002a052672a4 */ /* 0x000fe4000f8e0207 */
[----:B------:R-:W-:Y:S11]  /*62d0*/  UIMAD UR37, UR6, UR54, UR4 ;  /* 0x00000036062572a4 */ /* 0x000ff6000f8e0204 */
[----:B------:R-:W-:Y:S01]  /*62e0*/  @!UPT UIADD3 URZ, UPT, UPT, URZ, URZ, URZ ;  /* 0x000000fffffff290 */ /* 0x000fe2000fffe0ff */
.L_x_106:
[----:B-1----:R-:W-:Y:S01]  /*62f0*/  UISETP.NE.AND UP0, UPT, UR39, 0x1, UPT ;  /* 0x000000012700788c */ /* 0x002fe2000bf05270 */
[----:B------:R-:W-:Y:S01]  /*6300*/  IADD3 R93, PT, PT, R93, 0x1, RZ ;  /* 0x000000015d5d7810 */ /* 0x000fe20007ffe0ff */
[----:B------:R-:W-:Y:S02]  /*6310*/  USHF.L.U32 UR50, UR20, 0x6, URZ ;  /* 0x0000000614327899 */ /* 0x000fe400080006ff */
[----:B------:R-:W-:Y:S07]  /*6320*/  USHF.L.U32 UR49, UR26, 0x8, URZ ;  /* 0x000000081a317899 */ /* 0x000fee00080006ff */
[----:B------:R-:W1:Y:S01]  /*6330*/  @!UP0 LDCU.128 UR12, c[0x0][0xb10] ;  /* 0x00016200ff0c87ac */ /* 0x000e620008000c00 */
[----:B------:R-:W3:Y:S01]  /*6340*/  @!UP0 LDCU UR5, c[0x0][0xb0c] ;  /* 0x00016180ff0587ac */ /* 0x000ee20008000800 */
[----:B------:R-:W4:Y:S01]  /*6350*/  @!UP0 LDCU UR10, c[0x0][0xb20] ;  /* 0x00016400ff0a87ac */ /* 0x000f220008000800 */
[----:B-1----:R-:W-:Y:S02]  /*6360*/  UIMAD.WIDE.U32 UR8, UR38, UR12, URZ ;  /* 0x0000000c260872a5 */ /* 0x002fe4000f8e00ff */
[----:B------:R-:W-:Y:S02]  /*6370*/  UIMAD.WIDE.U32 UR6, UR37, UR15, URZ ;  /* 0x0000000f250672a5 */ /* 0x000fe4000f8e00ff */
[----:B------:R-:W-:Y:S03]  /*6380*/  @!UP0 UISETP.NE.AND UP1, UPT, UR14, 0x1, UPT ;  /* 0x000000010e00888c */ /* 0x000fe6000bf25270 */
[----:B------:R-:W-:Y:S01]  /*6390*/  @!UP0 UMOV UR4, UR9 ;  /* 0x0000000900048c82 */ /* 0x000fe20008000000 */
[----:B---3--:R-:W-:Y:S02]  /*63a0*/  @!UP0 UISETP.NE.AND UP2, UPT, UR5, 0x1, UPT ;  /* 0x000000010500888c */ /* 0x008fe4000bf45270 */
[----:B------:R-:W-:Y:S01]  /*63b0*/  @!UP0 USHF.R.U32.HI UR4, URZ, UR13, UR4 ;  /* 0x0000000dff048299 */ /* 0x000fe20008011604 */
[----:B------:R-:W-:Y:S02]  /*63c0*/  @!UP0 UMOV UR6, UR7 ;  /* 0x0000000700068c82 */ /* 0x000fe40008000000 */
[----:B----4-:R-:W-:Y:S02]  /*63d0*/  @!UP0 USHF.R.U32.HI UR6, URZ, UR10, UR6 ;  /* 0x0000000aff068299 */ /* 0x010fe40008011606 */
[----:B------:R-:W-:Y:S02]  /*63e0*/  @!UP0 USEL UR7, UR38, UR4, !UP2 ;  /* 0x0000000426078287 */ /* 0x000fe4000d000000 */
[----:B------:R-:W-:Y:S04]  /*63f0*/  @!UP0 USEL UR6, UR37, UR6, !UP1 ;  /* 0x0000000625068287 */ /* 0x000fe8000c800000 */
[----:B------:R-:W-:Y:S02]  /*6400*/  @!UP0 UIADD3 UR4, UPT, UPT, -UR7, UR6, URZ ;  /* 0x0000000607048290 */ /* 0x000fe4000fffe1ff */
[----:B------:R-:W-:Y:S02]  /*6410*/  @!UP0 UIADD3 UR6, UPT, UPT, UR7, -UR6, URZ ;  /* 0x8000000607068290 */ /* 0x000fe4000fffe0ff */
[----:B------:R-:W-:Y:S02]  /*6420*/  @!UP0 UIMAD UR38, UR4, UR5, UR38 ;  /* 0x00000005042682a4 */ /* 0x000fe4000f8e0226 */
[----:B------:R-:W-:Y:S02]  /*6430*/  @!UP0 UIMAD UR37, UR6, UR14, UR37 ;  /* 0x0000000e062582a4 */ /* 0x000fe4000f8e0225 */
[----:B------:R-:W-:Y:S09]  /*6440*/  ULOP3.LUT UP0, URZ, UR63, 0x90, URZ, 0xc0, !UPT ;  /* 0x000000903fff7892 */ /* 0x000ff2000f80c0ff */
[----:B------:R-:W-:Y:S05]  /*6450*/  BRA.U !UP0, `(.L_x_107) ;  /* 0x0000000108407547 */ /* 0x000fea000b800000 */
[----:B------:R-:W1:Y:S01]  /*6460*/  LDCU.64 UR8, c[0x4][0x88] ;  /* 0x01001100ff0877ac */ /* 0x000e620008000a00 */
[----:B------:R-:W-:Y:S01]  /*6470*/  MOV R3, 0x0 ;  /* 0x0000000000037802 */ /* 0x000fe20000000f00 */
[----:B------:R-:W-:Y:S02]  /*6480*/  HFMA2 R12, -RZ, RZ, 0, 5.9604644775390625e-08 ;  /* 0x00000001ff0c7431 */ /* 0x000fe400000001ff */
[----:B------:R-:W-:Y:S02]  /*6490*/  IMAD.MOV.U32 R8, RZ, RZ, 0x70 ;  /* 0x00000070ff087424 */ /* 0x000fe400078e00ff */
[----:B------:R-:W-:Y:S01]  /*64a0*/  IMAD.MOV.U32 R13, RZ, RZ, RZ ;  /* 0x000000ffff0d7224 */ /* 0x000fe200078e00ff */
[----:B------:R-:W3:Y:S01]  /*64b0*/  LDCU.64 UR6, c[0x4][0x90] ;  /* 0x01001200ff0677ac */ /* 0x000ee20008000a00 */
[----:B------:R-:W4:Y:S01]  /*64c0*/  LDC.64 R2, c[0x4][R3] ;  /* 0x0100000003027b82 */ /* 0x000f220000000a00 */
[----:B------:R-:W2:Y:S01]  /*64d0*/  LDCU.64 UR4, c[0x4][0x8] ;  /* 0x01000100ff0477ac */ /* 0x000ea20008000a00 */
[----:B-1----:R-:W-:Y:S01]  /*64e0*/  MOV R5, UR9 ;  /* 0x0000000900057c02 */ /* 0x002fe20008000f00 */
[----:B------:R-:W-:Y:S01]  /*64f0*/  IMAD.U32 R4, RZ, RZ, UR8 ;  /* 0x00000008ff047e24 */ /* 0x000fe2000f8e00ff */
[----:B---3--:R-:W-:Y:S01]  /*6500*/  MOV R7, UR7 ;  /* 0x0000000700077c02 */ /* 0x008fe20008000f00 */
[----:B------:R-:W-:Y:S01]  /*6510*/  IMAD.U32 R6, RZ, RZ, UR6 ;  /* 0x00000006ff067e24 */ /* 0x000fe2000f8e00ff */
[----:B--2---:R-:W-:Y:S01]  /*6520*/  MOV R11, UR5 ;  /* 0x00000005000b7c02 */ /* 0x004fe20008000f00 */
[----:B------:R-:W-:Y:S02]  /*6530*/  IMAD.U32 R10, RZ, RZ, UR4 ;  /* 0x00000004ff0a7e24 */ /* 0x000fe4000f8e00ff */
[----:B------:R-:W-:Y:S07]  /*6540*/  LEPC R20, `(.L_x_107) ;  /* 0x000000001014794e */ /* 0x000fee0000000000 */
[----:B----45:R-:W-:Y:S05]  /*6550*/  CALL.ABS.NOINC R2 ;  /* 0x0000000002007343 */ /* 0x030fea0003c00000 */
.L_x_107:
[----:B------:R-:W-:Y:S01]  /*6560*/  LOP3.LUT P0, RZ, R98, 0x90, RZ, 0xc0, !PT ;  /* 0x0000009062ff7812 */ /* 0x000fe2000780c0ff */
[----:B------:R-:W-:Y:S11]  /*6570*/  BSSY.RECONVERGENT B6, `(.L_x_108) ;  /* 0x0000013000067945 */ /* 0x000ff60003800200 */
[----:B------:R-:W-:Y:S01]  /*6580*/  @!UPT UIADD3 URZ, UPT, UPT, URZ, URZ, URZ ;  /* 0x000000fffffff290 */ /* 0x000fe2000fffe0ff */
[----:B------:R-:W-:Y:S05]  /*6590*/  @!P0 BRA `(.L_x_109) ;  /* 0x0000000000408947 */ /* 0x000fea0003800000 */
        /* <DEDUP_REMOVED lines=16> */
.L_x_109:
[----:B------:R-:W-:Y:S05]  /*66a0*/  BSYNC.RECONVERGENT B6 ;  /* 0x0000000000067941 */ /* 0x000fea0003800200 */
.L_x_108:
[----:B------:R-:W-:Y:S02]  /*66b0*/  ISETP.NE.U32.AND P0, PT, RZ, UR46, PT ;  /* 0x0000002eff007c0c */ /* 0x000fe4000bf05070 */
[C---:B------:R-:W-:Y:S02]  /*66c0*/  ISETP.NE.U32.AND P4, PT, R86.reuse, RZ, PT ;  /* 0x000000ff5600720c */ /* 0x040fe40003f85070 */
[----:B------:R-:W-:Y:S02]  /*66d0*/  ISETP.NE.U32.AND P1, PT, R86, RZ, PT ;  /* 0x000000ff5600720c */ /* 0x000fe40003f25070 */
[----:B------:R-:W-:Y:S02]  /*66e0*/  ISETP.NE.AND.EX P0, PT, RZ, UR47, PT, P0 ;  /* 0x0000002fff007c0c */ /* 0x000fe4000bf05300 */
[C---:B------:R-:W-:Y:S02]  /*66f0*/  ISETP.NE.AND.EX P4, PT, R87.reuse, RZ, PT, P4 ;  /* 0x000000ff5700720c */ /* 0x040fe40003f85340 */
[----:B------:R-:W-:Y:S02]  /*6700*/  ISETP.NE.AND.EX P1, PT, R87, RZ, P0, P1 ;  /* 0x000000ff5700720c */ /* 0x000fe40000725310 */
[----:B------:R-:W-:Y:S02]  /*6710*/  ISETP.NE.U32.AND P5, PT, R82, RZ, PT ;  /* 0x000000ff5200720c */ /* 0x000fe40003fa5070 */
[----:B------:R-:W-:Y:S02]  /*6720*/  ISETP.NE.U32.AND P2, PT, RZ, UR46, PT ;  /* 0x0000002eff007c0c */ /* 0x000fe4000bf45070 */
[----:B------:R-:W-:Y:S02]  /*6730*/  PLOP3.LUT P0, PT, PT, PT, PT, 0x8, 0x80 ;  /* 0x000000000080781c */ /* 0x000fe40003f0e170 */
[----:B------:R-:W-:Y:S02]  /*6740*/  ISETP.NE.AND.EX P5, PT, R83, RZ, PT, P5 ;  /* 0x000000ff5300720c */ /* 0x000fe40003fa5350 */
[----:B------:R-:W-:Y:S03]  /*6750*/  ISETP.NE.AND.EX P2, PT, RZ, UR47, PT, P2 ;  /* 0x0000002fff007c0c */ /* 0x000fe6000bf45320 */
[----:B------:R-:W-:Y:S01]  /*6760*/  @!P1 PLOP3.LUT P0, PT, P4, PT, PT, 0x80, 0x8 ;  /* 0x000000000008981c */ /* 0x000fe2000270f070 */
[----:B------:R-:W-:Y:S01]  /*6770*/  @!UPT UIADD3 URZ, UPT, UPT, URZ, URZ, URZ ;  /* 0x000000fffffff290 */ /* 0x000fe2000fffe0ff */
[----:B------:R-:W-:Y:S11]  /*6780*/  @!P4 BRA `(.L_x_110) ;  /* 0x000000000030c947 */ /* 0x000ff60003800000 */
[----:B------:R-:W-:Y:S01]  /*6790*/  ISETP.NE.U32.AND P3, PT, R84, RZ, PT ;  /* 0x000000ff5400720c */ /* 0x000fe20003f65070 */
[----:B------:R-:W1:Y:S01]  /*67a0*/  LDCU.64 UR4, c[0x0][0x358] ;  /* 0x00006b00ff0477ac */ /* 0x000e620008000a00 */
[----:B------:R-:W-:Y:S02]  /*67b0*/  IMAD.MOV.U32 R90, RZ, RZ, 0x1 ;  /* 0x00000001ff5a7424 */ /* 0x000fe400078e00ff */
[----:B------:R-:W-:Y:S11]  /*67c0*/  ISETP.NE.AND.EX P3, PT, R85, RZ, PT, P3 ;  /* 0x000000ff5500720c */ /* 0x000ff60003f65330 */
[----:B------:R-:W-:Y:S02]  /*67d0*/  @!UPT UIADD3 URZ, UPT, UPT, URZ, URZ, URZ ;  /* 0x000000fffffff290 */ /* 0x000fe4000fffe0ff */
[----:B------:R-:W3:Y:S01]  /*67e0*/  @P3 LDC.64 R2, c[0x0][0x888] ;  /* 0x00022200ff023b82 */ /* 0x000ee20000000a00 */
[----:B--2---:R-:W-:Y:S04]  /*67f0*/  @P3 IMAD R0, R86, UR36, RZ ;  /* 0x0000002456003c24 */ /* 0x004fe8000f8e02ff */
[----:B---3--:R-:W-:Y:S04]  /*6800*/  @P3 IMAD.WIDE R2, R0, 0x4, R2 ;  /* 0x0000000400023825 */ /* 0x008fe800078e0202 */
[----:B------:R-:W-:Y:S01]  /*6810*/  HFMA2 R0, -RZ, RZ, 0, 5.9604644775390625e-08 ;  /* 0x00000001ff007431 */ /* 0x000fe200000001ff */
[----:B-1---5:R1:W5:Y:S04]  /*6820*/  @P3 LDG.E R41, desc[UR4][R2.64] ;  /* 0x0000000402293981 */ /* 0x022368000c1e1900 */
[----:B------:R-:W-:Y:S01]  /*6830*/  @!P3 PRMT R90, R0, 0x7610, R90 ;  /* 0x00007610005ab816 */ /* 0x000fe2000000005a */
[----:B-1----:R-:W3:Y:S06]  /*6840*/  @!P3 LDC R41, c[0x0][0x880] ;  /* 0x00022000ff29bb82 */ /* 0x002eec0000000800 */
.L_x_110:
[----:B------:R-:W-:Y:S05]  /*6850*/  @!P5 BRA `(.L_x_111) ;  /* 0x000000000024d947 */ /* 0x000fea0003800000 */
[----:B------:R-:W-:Y:S01]  /*6860*/  ISETP.NE.U32.AND P3, PT, R80, RZ, PT ;  /* 0x000000ff5000720c */ /* 0x000fe20003f65070 */
[----:B------:R-:W1:Y:S03]  /*6870*/  LDCU.64 UR4, c[0x0][0x358] ;  /* 0x00006b00ff0477ac */ /* 0x000e660008000a00 */
[----:B------:R-:W-:Y:S11]  /*6880*/  ISETP.NE.AND.EX P3, PT, R81, RZ, PT, P3 ;  /* 0x000000ff5100720c */ /* 0x000ff60003f65330 */
[----:B------:R-:W-:Y:S02]  /*6890*/  @!UPT UIADD3 URZ, UPT, UPT, URZ, URZ, URZ ;  /* 0x000000fffffff290 */ /* 0x000fe4000fffe0ff */
[----:B------:R-:W4:Y:S01]  /*68a0*/  @P3 LDC.64 R2, c[0x0][0x8a8] ;  /* 0x00022a00ff023b82 */ /* 0x000f220000000a00 */
[----:B--2---:R-:W-:Y:S04]  /*68b0*/  @P3 IMAD R0, R82, UR36, RZ ;  /* 0x0000002452003c24 */ /* 0x004fe8000f8e02ff */
[----:B----4-:R-:W-:Y:S05]  /*68c0*/  @P3 IMAD.WIDE R2, R0, 0x4, R2 ;  /* 0x0000000400023825 */ /* 0x010fea00078e0202 */
[----:B-1---5:R1:W5:Y:S02]  /*68d0*/  @P3 LDG.E R38, desc[UR4][R2.64] ;  /* 0x0000000402263981 */ /* 0x022364000c1e1900 */
[----:B-1----:R-:W4:Y:S02]  /*68e0*/  @!P3 LDC R38, c[0x0][0x8a0] ;  /* 0x00022800ff26bb82 */ /* 0x002f240000000800 */
.L_x_111:
[----:B---3-5:R-:W-:Y:S01]  /*68f0*/  FSETP.NEU.AND P3, PT, R41, RZ, PT ;  /* 0x000000ff2900720b */ /* 0x028fe20003f6d000 */
[----:B------:R-:W-:Y:S01]  /*6900*/  BSSY B1, `(.L_x_112) ;  /* 0x0000040000017945 */ /* 0x000fe20003800000 */
[----:B------:R-:W-:Y:S01]  /*6910*/  SEL R3, RZ, 0xffffffff, P2 ;  /* 0xffffffffff037807 */ /* 0x000fe20001000000 */
[----:B------:R-:W-:Y:S01]  /*6920*/  IMAD.MOV.U32 R71, RZ, RZ, 0x1 ;  /* 0x00000001ff477424 */ /* 0x000fe200078e00ff */
[----:B--2---:R-:W-:Y:S01]  /*6930*/  @!P1 SEL R0, RZ, 0xffffffff, P3 ;  /* 0xffffffffff009807 */ /* 0x004fe20001800000 */
[----:B------:R-:W-:Y:S01]  /*6940*/  IMAD R39, R36, 0x80, R37 ;  /* 0x0000008024277824 */ /* 0x000fe200078e0225 */
[----:B------:R-:W-:Y:S02]  /*6950*/  LOP3.LUT P2, RZ, R90, 0xff, RZ, 0xc0, !PT ;  /* 0x000000ff5aff7812 */ /* 0x000fe4000784c0ff */
[----:B------:R-:W-:Y:S02]  /*6960*/  CS2R R78, SRZ ;  /* 0x00000000004e7805 */ /* 0x000fe4000001ff00 */
[----:B------:R-:W-:Y:S02]  /*6970*/  LEA R5, R95, UR43, 0x3 ;  /* 0x0000002b5f057c11 */ /* 0x000fe4000f8e18ff */
[----:B------:R-:W-:Y:S02]  /*6980*/  CS2R R76, SRZ ;  /* 0x00000000004c7805 */ /* 0x000fe4000001ff00 */
[----:B------:R-:W-:Y:S02]  /*6990*/  @P0 SEL R0, R3, R0, !P2 ;  /* 0x0000000003000207 */ /* 0x000fe40005000000 */
[----:B------:R-:W-:Y:S02]  /*69a0*/  CS2R R74, SRZ ;  /* 0x00000000004a7805 */ /* 0x000fe4000001ff00 */
[----:B------:R-:W-:Y:S02]  /*69b0*/  LEA R92, R36, UR43, 0x3 ;  /* 0x0000002b245c7c11 */ /* 0x000fe4000f8e18ff */
[----:B------:R-:W-:Y:S02]  /*69c0*/  CS2R R72, SRZ ;  /* 0x0000000000487805 */ /* 0x000fe4000001ff00 */
[----:B------:R-:W-:Y:S02]  /*69d0*/  @!P1 LOP3.LUT R0, R0, 0x1, RZ, 0xc0, !PT ;  /* 0x0000000100009812 */ /* 0x000fe400078ec0ff */
[----:B------:R-:W-:Y:S02]  /*69e0*/  SHF.L.U32 R7, R97, 0x1f, RZ ;  /* 0x0000001f61077819 */ /* 0x000fe400000006ff */
[----:B------:R-:W-:Y:S02]  /*69f0*/  ISETP.NE.U32.OR P6, PT, R0, 0x1, P1 ;  /* 0x000000010000780c */ /* 0x000fe40000fc5470 */
[----:B------:R-:W-:Y:S02]  /*6a00*/  SEL R0, RZ, 0xffffffff, P3 ;  /* 0xffffffffff007807 */ /* 0x000fe40001800000 */
[----:B------:R-:W-:Y:S02]  /*6a10*/  P2R R103, PR, RZ, 0x40 ;  /* 0x00000040ff677803 */ /* 0x000fe40000000000 */
[----:B------:R-:W-:Y:S04]  /*6a20*/  @P4 SEL R0, R3, R0, !P2 ;  /* 0x0000000003004207 */ /* 0x000fe80005000000 */
[----:B------:R-:W-:Y:S03]  /*6a30*/  LOP3.LUT R0, R0, 0x1, RZ, 0xc0, !PT ;  /* 0x0000000100007812 */ /* 0x000fe600078ec0ff */
[----:B------:R-:W-:Y:S02]  /*6a40*/  @P6 SHF.L.U32 R2, R94, 0x1f, RZ ;  /* 0x0000001f5e026819 */ /* 0x000fe400000006ff */
[----:B------:R-:W-:Y:S02]  /*6a50*/  ISETP.NE.U32.AND P5, PT, R0, 0x1, PT ;  /* 0x000000010000780c */ /* 0x000fe40003fa5070 */
[----:B------:R-:W1:Y:S02]  /*6a60*/  @P6 SYNCS.PHASECHK.TRANS64.TRYWAIT P1, [R5+URZ+0x80], R2 ;  /* 0x00008002050065a7 */ /* 0x000e6400080211ff */
[----:B------:R-:W-:Y:S01]  /*6a70*/  P2R R101, PR, RZ, 0x20 ;  /* 0x00000020ff657803 */ /* 0x000fe20000000000 */
[----:B------:R2:W3:Y:S01]  /*6a80*/  SYNCS.PHASECHK.TRANS64.TRYWAIT P0, [R92+URZ+0xf0], R7 ;  /* 0x0000f0075c0075a7 */ /* 0x0004e200080011ff */
[----:B-1----:R-:W-:Y:S01]  /*6a90*/  @P6 SEL R71, RZ, 0x1, !P1 ;  /* 0x00000001ff476807 */ /* 0x002fe20004800000 */
[----:B--2---:R-:W-:Y:S06]  /*6aa0*/  @!P6 BRA `(.L_x_113) ;  /* 0x000000000094e947 */ /* 0x004fec0003800000 */
[----:B------:R-:W-:Y:S01]  /*6ab0*/  @P5 IMAD R4, R95, 0x1000, R88 ;  /* 0x000010005f045824 */ /* 0x000fe200078e0258 */
[----:B------:R-:W-:Y:S01]  /*6ac0*/  LOP3.LUT P6, RZ, R89, 0x80, RZ, 0xc0, !PT ;  /* 0x0000008059ff7812 */ /* 0x000fe200078cc0ff */
[----:B------:R-:W1:Y:S01]  /*6ad0*/  S2R R0, SR_CgaCtaId ;  /* 0x0000000000007919 */ /* 0x000e620000008800 */
[----:B------:R-:W-:Y:S01]  /*6ae0*/  ISETP.NE.AND P2, PT, R71, RZ, PT ;  /* 0x000000ff4700720c */ /* 0x000fe20003f45270 */
[----:B------:R-:W-:Y:S01]  /*6af0*/  @P5 VIADD R3, R4, UR43 ;  /* 0x0000002b04035c36 */ /* 0x000fe20008000000 */
[----:B------:R-:W-:Y:S01]  /*6b00*/  PLOP3.LUT P1, PT, PT, PT, PT, 0x8, 0x80 ;  /* 0x000000000080781c */ /* 0x000fe20003f2e170 */
[----:B------:R-:W-:Y:S01]  /*6b10*/  BSSY B0, `(.L_x_114) ;  /* 0x000000d000007945 */ /* 0x000fe20003800000 */
[----:B------:R-:W-:Y:S01]  /*6b20*/  @P5 PLOP3.LUT P1, PT, P6, PT, PT, 0x80, 0x8 ;  /* 0x000000000008581c */ /* 0x000fe2000372f070 */
[C---:B------:R-:W-:Y:S01]  /*6b30*/  @P5 VIADD R2, R3.reuse, 0x200 ;  /* 0x0000020003025836 */ /* 0x040fe20000000000 */
[----:B------:R-:W-:Y:S01]  /*6b40*/  CS2R R74, SRZ ;  /* 0x00000000004a7805 */ /* 0x000fe2000001ff00 */
[----:B------:R-:W-:Y:S01]  /*6b50*/  @P5 VIADD R3, R3, 0x210 ;  /* 0x0000021003035836 */ /* 0x000fe20000000000 */
[----:B------:R-:W-:Y:S02]  /*6b60*/  CS2R R72, SRZ ;  /* 0x0000000000487805 */ /* 0x000fe4000001ff00 */
[----:B------:R-:W-:Y:S02]  /*6b70*/  CS2R R78, SRZ ;  /* 0x00000000004e7805 */ /* 0x000fe4000001ff00 */
[----:B------:R-:W-:Y:S05]  /*6b80*/  CS2R R76, SRZ ;  /* 0x00000000004c7805 */ /* 0x000fea000001ff00 */
[----:B------:R-:W-:Y:S01]  /*6b90*/  @P1 VIADD R3, R2, 0xfffffff0 ;  /* 0xfffffff002031836 */ /* 0x000fe20000000000 */
[----:B------:R-:W-:Y:S06]  /*6ba0*/  @P2 BRA `(.L_x_115) ;  /* 0x00000000000c2947 */ /* 0x000fec0003800000 */
[----:B------:R-:W-:Y:S04]  /*6bb0*/  SHF.L.U32 R2, R94, 0x1f, RZ ;  /* 0x0000001f5e027819 */ /* 0x000fe800000006ff */
[----:B------:R-:W2:Y:S02]  /*6bc0*/  SYNCS.PHASECHK.TRANS64.TRYWAIT P1, [R5+URZ+0x80], R2 ;  /* 0x00008002050075a7 */ /* 0x000ea400080211ff */
[----:B--2---:R-:W-:Y:S05]  /*6bd0*/  @!P1 BRA `(.L_x_116) ;  /* 0x0000004000ec9947 */ /* 0x004fea0003800000 */
.L_x_115:
[----:B------:R-:W-:Y:S05]  /*6be0*/  BSYNC B0 ;  /* 0x0000000000007941 */ /* 0x000fea0003800000 */
.L_x_114:
[----:B------:R-:W-:Y:S01]  /*6bf0*/  ISETP.NE.AND P1, PT, R101, RZ, PT ;  /* 0x000000ff6500720c */ /* 0x000fe20003f25270 */
[----:B--2---:R-:W-:Y:S02]  /*6c00*/  VIADD R5, R5, 0xa0 ;  /* 0x000000a005057836 */ /* 0x004fe40000000000 */
[----:B------:R-:W-:Y:S03]  /*6c10*/  VIADD R95, R95, 0x1 ;  /* 0x000000015f5f7836 */ /* 0x000fe60000000000 */
[----:B-1----:R-:W-:Y:S07]  /*6c20*/  PRMT R0, R0, 0x654, R5 ;  /* 0x0000065400007816 */ /* 0x002fee0000000005 */
[----:B------:R1:W2:Y:S04]  /*6c30*/  @P1 LDS.128 R72, [R4+UR43+0x200] ;  /* 0x0002002b04481984 */ /* 0x0002a80008000c00 */
[----:B------:R1:W1:Y:S01]  /*6c40*/  @P1 LDS.128 R76, [R3] ;  /* 0x00000000034c1984 */ /* 0x0002620000000c00 */
[C---:B------:R-:W-:Y:S01]  /*6c50*/  ISETP.NE.AND P1, PT, R95.reuse, 0x4, PT ;  /* 0x000000045f00780c */ /* 0x040fe20003f25270 */
[----:B------:R-:W-:Y:S01]  /*6c60*/  @!PT LDS RZ, [RZ] ;  /* 0x00000000fffff984 */ /* 0x000fe20000000800 */
[----:B------:R-:W-:Y:S01]  /*6c70*/  @!PT LDS RZ, [RZ] ;  /* 0x00000000fffff984 */ /* 0x000fe20000000800 */
[----:B------:R-:W-:Y:S01]  /*6c80*/  @!PT LDS RZ, [RZ] ;  /* 0x00000000fffff984 */ /* 0x000fe20000000800 */
[----:B------:R-:W-:Y:S01]  /*6c90*/  @!PT LDS RZ, [RZ] ;  /* 0x00000000fffff984 */ /* 0x000fe20000000800 */
[----:B------:R5:W-:Y:S06]  /*6ca0*/  MEMBAR.ALL.CTA ;  /* 0x0000000000007992 */ /* 0x000bec0000008000 */
[----:B-----5:R-:W5:Y:S01]  /*6cb0*/  FENCE.VIEW.ASYNC.S ;  /* 0x00000000000073c6 */ /* 0x020f620000000000 */
[----:B------:R-:W-:Y:S02]  /*6cc0*/  SEL R5, RZ, 0x1, P1 ;  /* 0x00000001ff057807 */ /* 0x000fe40000800000 */
[----:B------:R-:W-:Y:S02]  /*6cd0*/  SEL R95, R95, RZ, P1 ;  /* 0x000000ff5f5f7207 */ /* 0x000fe40000800000 */
[----:B------:R-:W-:Y:S01]  /*6ce0*/  LOP3.LUT R94, R94, R5, RZ, 0x3c, !PT ;  /* 0x000000055e5e7212 */ /* 0x000fe200078e3cff */
[----:B-----5:R1:W-:Y:S06]  /*6cf0*/  SYNCS.ARRIVE.TRANS64.RED.A1T0 RZ, [R0+URZ], RZ ;  /* 0x000000ff00ff79a7 */ /* 0x0203ec00081004ff */
.L_x_113:
[----:B------:R-:W-:Y:S05]  /*6d00*/  BSYNC B1 ;  /* 0x0000000000017941 */ /* 0x000fea0003800000 */
.L_x_112:
[----:B-1----:R-:W-:Y:S04]  /*6d10*/  SHF.R.U32.HI R0, RZ, 0x15, R39 ;  /* 0x00000015ff007819 */ /* 0x002fe80000011627 */
[----:B------:R-:W-:Y:S01]  /*6d20*/  LOP3.LUT P1, RZ, R0, 0x3, R91, 0x48, !PT ;  /* 0x0000000300ff7812 */ /* 0x000fe2000782485b */
[----:B------:R-:W-:Y:S01]  /*6d30*/  @!UPT UIADD3 URZ, UPT, UPT, URZ, URZ, URZ ;  /* 0x000000fffffff290 */ /* 0x000fe2000fffe0ff */
[----:B---3--:R-:W-:Y:S11]  /*6d40*/  @P0 BRA `(.L_x_117) ;  /* 0x0000000000080947 */ /* 0x008ff60003800000 */
[----:B------:R-:W1:Y:S02]  /*6d50*/  SYNCS.PHASECHK.TRANS64.TRYWAIT P0, [R92+URZ+0xf0], R7 ;  /* 0x0000f0075c0075a7 */ /* 0x000e6400080011ff */
[----:B-1----:R-:W-:Y:S05]  /*6d60*/  @!P0 BRA `(.L_x_118) ;  /* 0x00000040009c8947 */ /* 0x002fea0003800000 */
.L_x_117:
[----:B------:R-:W-:Y:S05]  /*6d70*/  @!P1 BRA `(.L_x_119) ;  /* 0x0000000000409947 */ /* 0x000fea0003800000 */
[----:B------:R-:W3:Y:S01]  /*6d80*/  LDCU.64 UR8, c[0x4][0x78] ;  /* 0x01000f00ff0877ac */ /* 0x000ee20008000a00 */
[----:B------:R-:W-:Y:S01]  /*6d90*/  MOV R3, 0x0 ;  /* 0x0000000000037802 */ /* 0x000fe20000000f00 */
[----:B------:R-:W-:Y:S02]  /*6da0*/  HFMA2 R12, -RZ, RZ, 0, 5.9604644775390625e-08 ;  /* 0x00000001ff0c7431 */ /* 0x000fe400000001ff */
[----:B------:R-:W-:Y:S02]  /*6db0*/  IMAD.MOV.U32 R8, RZ, RZ, 0x192 ;  /* 0x00000192ff087424 */ /* 0x000fe400078e00ff */
[----:B------:R-:W-:Y:S01]  /*6dc0*/  IMAD.MOV.U32 R13, RZ, RZ, RZ ;  /* 0x000000ffff0d7224 */ /* 0x000fe200078e00ff */
[----:B------:R-:W1:Y:S01]  /*6dd0*/  LDCU.64 UR6, c[0x4][0x80] ;  /* 0x01001000ff0677ac */ /* 0x000e620008000a00 */
[----:B------:R-:W2:Y:S01]  /*6de0*/  LDC.64 R2, c[0x4][R3] ;  /* 0x0100000003027b82 */ /* 0x000ea20000000a00 */
[----:B------:R-:W5:Y:S01]  /*6df0*/  LDCU.64 UR4, c[0x4][0x18] ;  /* 0x01000300ff0477ac */ /* 0x000f620008000a00 */
[----:B---3--:R-:W-:Y:S01]  /*6e00*/  MOV R5, UR9 ;  /* 0x0000000900057c02 */ /* 0x008fe20008000f00 */
[----:B------:R-:W-:Y:S01]  /*6e10*/  IMAD.U32 R4, RZ, RZ, UR8 ;  /* 0x00000008ff047e24 */ /* 0x000fe2000f8e00ff */
[----:B-1----:R-:W-:Y:S01]  /*6e20*/  MOV R7, UR7 ;  /* 0x0000000700077c02 */ /* 0x002fe20008000f00 */
[----:B------:R-:W-:Y:S01]  /*6e30*/  IMAD.U32 R6, RZ, RZ, UR6 ;  /* 0x00000006ff067e24 */ /* 0x000fe2000f8e00ff */
[----:B-----5:R-:W-:Y:S01]  /*6e40*/  MOV R11, UR5 ;  /* 0x00000005000b7c02 */ /* 0x020fe20008000f00 */
[----:B------:R-:W-:Y:S02]  /*6e50*/  IMAD.U32 R10, RZ, RZ, UR4 ;  /* 0x00000004ff0a7e24 */ /* 0x000fe4000f8e00ff */
[----:B------:R-:W-:Y:S07]  /*6e60*/  LEPC R20, `(.L_x_119) ;  /* 0x000000001014794e */ /* 0x000fee0000000000 */
[----:B--2-4-:R-:W-:Y:S05]  /*6e70*/  CALL.ABS.NOINC R2 ;  /* 0x0000000002007343 */ /* 0x014fea0003c00000 */
.L_x_119:
[-C--:B--2---:R-:W-:Y:S01]  /*6e80*/  F2FP.F16.E4M3.UNPACK_B R42, R72.reuse ;  /* 0x00000048ff2a723e */ /* 0x084fe200020006ff */
[----:B------:R-:W-:Y:S05]  /*6e90*/  WARPSYNC.ALL ;  /* 0x0000000000007948 */ /* 0x000fea0003800000 */
[----:B------:R-:W-:Y:S01]  /*6ea0*/  R2UR UR4, R39 ;  /* 0x00000000270472ca */ /* 0x000fe200000e0000 */
[--C-:B------:R-:W-:Y:S01]  /*6eb0*/  HADD2.F32 R40, -RZ, R42.reuse.H0_H0 ;  /* 0x2000002aff287230 */ /* 0x100fe20000004100 */
[----:B------:R-:W-:Y:S01]  /*6ec0*/  F2FP.F16.E4M3.UNPACK_B R43, R72.H1 ;  /* 0x00000048ff2b723e */ /* 0x000fe200030006ff */
[----:B------:R-:W-:Y:S01]  /*6ed0*/  HADD2.F32 R42, -RZ, R42.H1_H1 ;  /* 0x3000002aff2a7230 */ /* 0x000fe20000004100 */
[-C--:B------:R-:W-:Y:S01]  /*6ee0*/  F2FP.F16.E4M3.UNPACK_B R45, R73.reuse ;  /* 0x00000049ff2d723e */ /* 0x080fe200020006ff */
[----:B------:R-:W-:Y:S01]  /*6ef0*/  BSSY.RECONVERGENT B0, `(.L_x_120) ;  /* 0x000009e000007945 */ /* 0x000fe20003800200 */
[----:B------:R-:W-:Y:S01]  /*6f00*/  F2FP.F16.E4M3.UNPACK_B R47, R73.H1 ;  /* 0x00000049ff2f723e */ /* 0x000fe200030006ff */
[--C-:B------:R-:W-:Y:S01]  /*6f10*/  HADD2.F32 R44, -RZ, R43.reuse.H0_H0 ;  /* 0x2000002bff2c7230 */ /* 0x100fe20000004100 */
[-C--:B------:R-:W-:Y:S01]  /*6f20*/  F2FP.F16.E4M3.UNPACK_B R49, R74.reuse ;  /* 0x0000004aff31723e */ /* 0x080fe200020006ff */
[----:B------:R-:W-:Y:S01]  /*6f30*/  HADD2.F32 R46, -RZ, R43.H1_H1 ;  /* 0x3000002bff2e7230 */ /* 0x000fe20000004100 */
[----:B------:R-:W-:Y:S01]  /*6f40*/  F2FP.F16.E4M3.UNPACK_B R51, R74.H1 ;  /* 0x0000004aff33723e */ /* 0x000fe200030006ff */
[--C-:B------:R-:W-:Y:S01]  /*6f50*/  HADD2.F32 R43, -RZ, R45.reuse.H0_H0 ;  /* 0x2000002dff2b7230 */ /* 0x100fe20000004100 */
[-C--:B------:R-:W-:Y:S01]  /*6f60*/  F2FP.F16.E4M3.UNPACK_B R53, R75.reuse ;  /* 0x0000004bff35723e */ /* 0x080fe200020006ff */
[----:B-1----:R-:W4:Y:S01]  /*6f70*/  LDTM.x32 R4, tmem[UR4] ;  /* 0x00000004000479ee */ /* 0x002f2200082c0000 */
[----:B------:R-:W-:Y:S01]  /*6f80*/  F2FP.F16.E4M3.UNPACK_B R55, R75.H1 ;  /* 0x0000004bff37723e */ /* 0x000fe200030006ff */
[----:B------:R-:W-:Y:S01]  /*6f90*/  HADD2.F32 R48, -RZ, R45.H1_H1 ;  /* 0x3000002dff307230 */ /* 0x000fe20000004100 */
[-C--:B------:R-:W-:Y:S01]  /*6fa0*/  F2FP.F16.E4M3.UNPACK_B R57, R76.reuse ;  /* 0x0000004cff39723e */ /* 0x080fe200020006ff */
[----:B------:R-:W-:Y:S01]  /*6fb0*/  HADD2.F32 R52, -RZ, R49.H1_H1 ;  /* 0x30000031ff347230 */ /* 0x000fe20000004100 */
[----:B------:R-:W-:Y:S01]  /*6fc0*/  IADD3 R113, PT, PT, R88, UR43, RZ ;  /* 0x0000002b58717c10 */ /* 0x000fe2000fffe0ff */
[----:B------:R-:W-:Y:S01]  /*6fd0*/  HADD2.F32 R56, -RZ, R53.H1_H1 ;  /* 0x30000035ff387230 */ /* 0x000fe20000004100 */
[----:B------:R-:W-:Y:S01]  /*6fe0*/  MOV R102, 0x10 ;  /* 0x0000001000667802 */ /* 0x000fe20000000f00 */
[----:B------:R-:W-:Y:S01]  /*6ff0*/  HADD2.F32 R60, -RZ, R57.H1_H1 ;  /* 0x30000039ff3c7230 */ /* 0x000fe20000004100 */
[----:B------:R-:W-:Y:S01]  /*7000*/  LOP3.LUT P5, RZ, R89, 0x80, RZ, 0xc0, !PT ;  /* 0x0000008059ff7812 */ /* 0x000fe200078ac0ff */
[--C-:B------:R-:W-:Y:S01]  /*7010*/  HADD2.F32 R45, -RZ, R47.reuse.H0_H0 ;  /* 0x2000002fff2d7230 */ /* 0x100fe20000004100 */
[----:B------:R-:W-:Y:S01]  /*7020*/  F2FP.F16.E4M3.UNPACK_B R59, R76.H1 ;  /* 0x0000004cff3b723e */ /* 0x000fe200030006ff */
[----:B------:R-:W-:Y:S01]  /*7030*/  HADD2.F32 R50, -RZ, R47.H1_H1 ;  /* 0x3000002fff327230 */ /* 0x000fe20000004100 */
[----:B------:R-:W-:Y:S01]  /*7040*/  SEL R102, R102, 0xfffffff0, !P5 ;  /* 0xfffffff066667807 */ /* 0x000fe20006800000 */
[----:B------:R-:W-:Y:S01]  /*7050*/  HADD2.F32 R47, -RZ, R49.H0_H0 ;  /* 0x20000031ff2f7230 */ /* 0x000fe20000004100 */
[-C--:B------:R-:W-:Y:S01]  /*7060*/  F2FP.F16.E4M3.UNPACK_B R61, R77.reuse ;  /* 0x0000004dff3d723e */ /* 0x080fe200020006ff */
[--C-:B------:R-:W-:Y:S01]  /*7070*/  HADD2.F32 R49, -RZ, R51.reuse.H0_H0 ;  /* 0x20000033ff317230 */ /* 0x100fe20000004100 */
[----:B------:R-:W-:Y:S01]  /*7080*/  IADD3 R100, PT, PT, R113, R102, RZ ;  /* 0x0000006671647210 */ /* 0x000fe20007ffe0ff */
[----:B------:R-:W-:Y:S01]  /*7090*/  HADD2.F32 R54, -RZ, R51.H1_H1 ;  /* 0x30000033ff367230 */ /* 0x000fe20000004100 */
[----:B------:R-:W-:Y:S01]  /*70a0*/  F2FP.F16.E4M3.UNPACK_B R63, R77.H1 ;  /* 0x0000004dff3f723e */ /* 0x000fe200030006ff */
[----:B------:R-:W-:Y:S01]  /*70b0*/  HADD2.F32 R51, -RZ, R53.H0_H0 ;  /* 0x20000035ff337230 */ /* 0x000fe20000004100 */
[-C--:B------:R-:W-:Y:S01]  /*70c0*/  F2FP.F16.E4M3.UNPACK_B R65, R78.reuse ;  /* 0x0000004eff41723e */ /* 0x080fe200020006ff */
[----:B------:R-:W-:Y:S01]  /*70d0*/  HADD2.F32 R64, -RZ, R61.H1_H1 ;  /* 0x3000003dff407230 */ /* 0x000fe20000004100 */
[----:B------:R-:W-:Y:S01]  /*70e0*/  F2FP.F16.E4M3.UNPACK_B R67, R78.H1 ;  /* 0x0000004eff43723e */ /* 0x000fe200030006ff */
[C---:B----4-:R-:W-:Y:S01]  /*70f0*/  FMUL R0, R38.reuse, R4 ;  /* 0x0000000426007220 */ /* 0x050fe20000400000 */
[C---:B------:R-:W-:Y:S01]  /*7100*/  FMUL R2, R38.reuse, R5 ;  /* 0x0000000526027220 */ /* 0x040fe20000400000 */
[C---:B------:R-:W-:Y:S01]  /*7110*/  FMUL R4, R38.reuse, R8 ;  /* 0x0000000826047220 */ /* 0x040fe20000400000 */
[C---:B------:R-:W-:Y:S01]  /*7120*/  FMUL R5, R38.reuse, R9 ;  /* 0x0000000926057220 */ /* 0x040fe20000400000 */
[C---:B------:R-:W-:Y:S01]  /*7130*/  FFMA R0, R41.reuse, R40, R0 ;  /* 0x0000002829007223 */ /* 0x040fe20000000000 */
[C---:B------:R-:W-:Y:S01]  /*7140*/  FFMA R2, R41.reuse, R42, R2 ;  /* 0x0000002a29027223 */ /* 0x040fe20000000002 */
[C---:B------:R-:W-:Y:S01]  /*7150*/  FMUL R8, R38.reuse, R12 ;  /* 0x0000000c26087220 */ /* 0x040fe20000400000 */
[C---:B------:R-:W-:Y:S01]  /*7160*/  FMUL R9, R38.reuse, R13 ;  /* 0x0000000d26097220 */ /* 0x040fe20000400000 */
[C---:B------:R-:W-:Y:S01]  /*7170*/  FMUL R12, R38.reuse, R16 ;  /* 0x00000010260c7220 */ /* 0x040fe20000400000 */
[C---:B------:R-:W-:Y:S01]  /*7180*/  FMUL R13, R38.reuse, R17 ;  /* 0x00000011260d7220 */ /* 0x040fe20000400000 */
[C---:B------:R-:W-:Y:S01]  /*7190*/  FMUL R16, R38.reuse, R20 ;  /* 0x0000001426107220 */ /* 0x040fe20000400000 */
[C---:B------:R-:W-:Y:S01]  /*71a0*/  FMUL R17, R38.reuse, R21 ;  /* 0x0000001526117220 */ /* 0x040fe20000400000 */
[C---:B------:R-:W-:Y:S01]  /*71b0*/  FMUL R20, R38.reuse, R24 ;  /* 0x0000001826147220 */ /* 0x040fe20000400000 */
[C---:B------:R-:W-:Y:S01]  /*71c0*/  FMUL R21, R38.reuse, R25 ;  /* 0x0000001926157220 */ /* 0x040fe20000400000 */
[----:B------:R-:W-:Y:S02]  /*71d0*/  HADD2.F32 R68, -RZ, R65.H1_H1 ;  /* 0x30000041ff447230 */ /* 0x000fe40000004100 */
[C---:B------:R-:W-:Y:S01]  /*71e0*/  FMUL R24, R38.reuse, R28 ;  /* 0x0000001c26187220 */ /* 0x040fe20000400000 */
[C---:B------:R-:W-:Y:S01]  /*71f0*/  FMUL R25, R38.reuse, R29 ;  /* 0x0000001d26197220 */ /* 0x040fe20000400000 */
[C---:B------:R-:W-:Y:S01]  /*7200*/  FMUL R28, R38.reuse, R32 ;  /* 0x00000020261c7220 */ /* 0x040fe20000400000 */
[C---:B------:R-:W-:Y:S01]  /*7210*/  FMUL R29, R38.reuse, R33 ;  /* 0x00000021261d7220 */ /* 0x040fe20000400000 */
[C---:B------:R-:W-:Y:S01]  /*7220*/  FMUL R3, R38.reuse, R6 ;  /* 0x0000000626037220 */ /* 0x040fe20000400000 */
[C---:B------:R-:W-:Y:S01]  /*7230*/  FMUL R7, R38.reuse, R7 ;  /* 0x0000000726077220 */ /* 0x040fe20000400000 */
[C---:B------:R-:W-:Y:S01]  /*7240*/  FMUL R6, R38.reuse, R10 ;  /* 0x0000000a26067220 */ /* 0x040fe20000400000 */
[-C--:B------:R-:W-:Y:S01]  /*7250*/  F2FP.F16.E4M3.UNPACK_B R40, R79.reuse ;  /* 0x0000004fff28723e */ /* 0x080fe200020006ff */
[C---:B------:R-:W-:Y:S01]  /*7260*/  FFMA R3, R41.reuse, R44, R3 ;  /* 0x0000002c29037223 */ /* 0x040fe20000000003 */
[C---:B------:R-:W-:Y:S01]  /*7270*/  FFMA R7, R41.reuse, R46, R7 ;  /* 0x0000002e29077223 */ /* 0x040fe20000000007 */
[----:B------:R-:W-:Y:S01]  /*7280*/  F2FP.F16.E4M3.UNPACK_B R42, R79.H1 ;  /* 0x0000004fff2a723e */ /* 0x000fe200030006ff */
[C---:B------:R-:W-:Y:S01]  /*7290*/  FFMA R4, R41.reuse, R43, R4 ;  /* 0x0000002b29047223 */ /* 0x040fe20000000004 */
[----:B------:R-:W-:Y:S01]  /*72a0*/  FFMA R5, R41, R48, R5 ;  /* 0x0000003029057223 */ /* 0x000fe20000000005 */
[----:B------:R-:W-:Y:S01]  /*72b0*/  ISETP.NE.AND P0, PT, R99, RZ, PT ;  /* 0x000000ff6300720c */ /* 0x000fe20003f05270 */
[----:B------:R-:W-:Y:S01]  /*72c0*/  FFMA R6, R41, R45, R6 ;  /* 0x0000002d29067223 */ /* 0x000fe20000000006 */
[----:B------:R-:W-:Y:S01]  /*72d0*/  F2FP.SATFINITE.E4M3.F32.PACK_AB_MERGE_C R105, R7, R3, RZ ;  /* 0x000000030769723e */ /* 0x000fe200048070ff */
[C---:B------:R-:W-:Y:S01]  /*72e0*/  FMUL R11, R38.reuse, R11 ;  /* 0x0000000b260b7220 */ /* 0x040fe20000400000 */
[C---:B------:R-:W-:Y:S01]  /*72f0*/  FMUL R10, R38.reuse, R14 ;  /* 0x0000000e260a7220 */ /* 0x040fe20000400000 */
[----:B------:R-:W-:Y:S01]  /*7300*/  FMUL R15, R38, R15 ;  /* 0x0000000f260f7220 */ /* 0x000fe20000400000 */
[----:B------:R-:W-:Y:S01]  /*7310*/  F2FP.SATFINITE.E4M3.F32.PACK_AB_MERGE_C R104, R2, R0, R105 ;  /* 0x000000000268723e */ /* 0x000fe20004807069 */
[C---:B------:R-:W-:Y:S01]  /*7320*/  FFMA R11, R41.reuse, R50, R11 ;  /* 0x00000032290b7223 */ /* 0x040fe2000000000b */
[----:B------:R-:W-:Y:S01]  /*7330*/  FFMA R8, R41, R47, R8 ;  /* 0x0000002f29087223 */ /* 0x000fe20000000008 */
[----:B------:R-:W-:Y:S01]  /*7340*/  ISETP.NE.AND P6, PT, R103, RZ, PT ;  /* 0x000000ff6700720c */ /* 0x000fe20003fc5270 */
[----:B------:R-:W-:Y:S01]  /*7350*/  FFMA R9, R41, R52, R9 ;  /* 0x0000003429097223 */ /* 0x000fe20000000009 */
[--C-:B------:R-:W-:Y:S01]  /*7360*/  HADD2.F32 R53, -RZ, R55.reuse.H0_H0 ;  /* 0x20000037ff357230 */ /* 0x100fe20000004100 */
[----:B------:R-:W-:Y:S01]  /*7370*/  F2FP.SATFINITE.E4M3.F32.PACK_AB_MERGE_C R105, R11, R6, RZ ;  /* 0x000000060b69723e */ /* 0x000fe200048070ff */
[C---:B------:R-:W-:Y:S01]  /*7380*/  FFMA R10, R41.reuse, R49, R10 ;  /* 0x00000031290a7223 */ /* 0x040fe2000000000a */
[C---:B------:R-:W-:Y:S01]  /*7390*/  FFMA R15, R41.reuse, R54, R15 ;  /* 0x00000036290f7223 */ /* 0x040fe2000000000f */
[----:B------:R-:W-:Y:S01]  /*73a0*/  FFMA R12, R41, R51, R12 ;  /* 0x00000033290c7223 */ /* 0x000fe2000000000c */
[----:B------:R-:W-:Y:S01]  /*73b0*/  F2FP.SATFINITE.E4M3.F32.PACK_AB_MERGE_C R105, R5, R4, R105 ;  /* 0x000000040569723e */ /* 0x000fe20004807069 */
[----:B------:R-:W-:Y:S01]  /*73c0*/  FFMA R13, R41, R56, R13 ;  /* 0x00000038290d7223 */ /* 0x000fe2000000000d */
[----:B------:R-:W-:Y:S01]  /*73d0*/  HADD2.F32 R58, -RZ, R55.H1_H1 ;  /* 0x30000037ff3a7230 */ /* 0x000fe20000004100 */
[----:B------:R-:W-:Y:S01]  /*73e0*/  F2FP.SATFINITE.E4M3.F32.PACK_AB_MERGE_C R106, R15, R10, RZ ;  /* 0x0000000a0f6a723e */ /* 0x000fe200048070ff */
[----:B------:R-:W-:Y:S02]  /*73f0*/  HADD2.F32 R55, -RZ, R57.H0_H0 ;  /* 0x20000039ff377230 */ /* 0x000fe40000004100 */
[C---:B------:R-:W-:Y:S01]  /*7400*/  FMUL R14, R38.reuse, R18 ;  /* 0x00000012260e7220 */ /* 0x040fe20000400000 */
[C---:B------:R-:W-:Y:S01]  /*7410*/  FMUL R19, R38.reuse, R19 ;  /* 0x0000001326137220 */ /* 0x040fe20000400000 */
[--C-:B------:R-:W-:Y:S02]  /*7420*/  HADD2.F32 R57, -RZ, R59.reuse.H0_H0 ;  /* 0x2000003bff397230 */ /* 0x100fe40000004100 */
[C---:B------:R-:W-:Y:S01]  /*7430*/  FMUL R18, R38.reuse, R22 ;  /* 0x0000001626127220 */ /* 0x040fe20000400000 */
[C---:B------:R-:W-:Y:S01]  /*7440*/  FFMA R14, R41.reuse, R53, R14 ;  /* 0x00000035290e7223 */ /* 0x040fe2000000000e */
[----:B------:R-:W-:Y:S02]  /*7450*/  HADD2.F32 R62, -RZ, R59.H1_H1 ;  /* 0x3000003bff3e7230 */ /* 0x000fe40000004100 */
[C---:B------:R-:W-:Y:S01]  /*7460*/  FFMA R19, R41.reuse, R58, R19 ;  /* 0x0000003a29137223 */ /* 0x040fe20000000013 */
[----:B------:R-:W-:Y:S02]  /*7470*/  HADD2.F32 R59, -RZ, R61.H0_H0 ;  /* 0x2000003dff3b7230 */ /* 0x000fe40000004100 */
[C---:B------:R-:W-:Y:S01]  /*7480*/  FMUL R23, R38.reuse, R23 ;  /* 0x0000001726177220 */ /* 0x040fe20000400000 */
[C---:B------:R-:W-:Y:S01]  /*7490*/  FFMA R16, R41.reuse, R55, R16 ;  /* 0x0000003729107223 */ /* 0x040fe20000000010 */
[C---:B------:R-:W-:Y:S01]  /*74a0*/  FFMA R17, R41.reuse, R60, R17 ;  /* 0x0000003c29117223 */ /* 0x040fe20000000011 */
[--C-:B------:R-:W-:Y:S02]  /*74b0*/  HADD2.F32 R61, -RZ, R63.reuse.H0_H0 ;  /* 0x2000003fff3d7230 */ /* 0x100fe40000004100 */
[C---:B------:R-:W-:Y:S01]  /*74c0*/  FFMA R18, R41.reuse, R57, R18 ;  /* 0x0000003929127223 */ /* 0x040fe20000000012 */
[----:B------:R-:W-:Y:S02]  /*74d0*/  HADD2.F32 R66, -RZ, R63.H1_H1 ;  /* 0x3000003fff427230 */ /* 0x000fe40000004100 */
[C---:B------:R-:W-:Y:S01]  /*74e0*/  FMUL R22, R38.reuse, R26 ;  /* 0x0000001a26167220 */ /* 0x040fe20000400000 */
[----:B------:R-:W-:Y:S02]  /*74f0*/  HADD2.F32 R63, -RZ, R65.H0_H0 ;  /* 0x20000041ff3f7230 */ /* 0x000fe40000004100 */
[C---:B------:R-:W-:Y:S01]  /*7500*/  FFMA R23, R41.reuse, R62, R23 ;  /* 0x0000003e29177223 */ /* 0x040fe20000000017 */
[C---:B------:R-:W-:Y:S01]  /*7510*/  FMUL R27, R38.reuse, R27 ;  /* 0x0000001b261b7220 */ /* 0x040fe20000400000 */
[C---:B------:R-:W-:Y:S01]  /*7520*/  FFMA R20, R41.reuse, R59, R20 ;  /* 0x0000003b29147223 */ /* 0x040fe20000000014 */
[C---:B------:R-:W-:Y:S01]  /*7530*/  FFMA R21, R41.reuse, R64, R21 ;  /* 0x0000004029157223 */ /* 0x040fe20000000015 */
[--C-:B------:R-:W-:Y:S02]  /*7540*/  HADD2.F32 R65, -RZ, R67.reuse.H0_H0 ;  /* 0x20000043ff417230 */ /* 0x100fe40000004100 */
[C---:B------:R-:W-:Y:S01]  /*7550*/  FFMA R22, R41.reuse, R61, R22 ;  /* 0x0000003d29167223 */ /* 0x040fe20000000016 */
[----:B------:R-:W-:Y:S02]  /*7560*/  HADD2.F32 R70, -RZ, R67.H1_H1 ;  /* 0x30000043ff467230 */ /* 0x000fe40000004100 */
[C---:B------:R-:W-:Y:S01]  /*7570*/  FMUL R26, R38.reuse, R30 ;  /* 0x0000001e261a7220 */ /* 0x040fe20000400000 */
[--C-:B------:R-:W-:Y:S02]  /*7580*/  HADD2.F32 R67, -RZ, R40.reuse.H0_H0 ;  /* 0x20000028ff437230 */ /* 0x100fe40000004100 */
[C---:B------:R-:W-:Y:S01]  /*7590*/  FFMA R27, R41.reuse, R66, R27 ;  /* 0x00000042291b7223 */ /* 0x040fe2000000001b */
[C---:B------:R-:W-:Y:S01]  /*75a0*/  FMUL R31, R38.reuse, R31 ;  /* 0x0000001f261f7220 */ /* 0x040fe20000400000 */
[C---:B------:R-:W-:Y:S01]  /*75b0*/  FFMA R24, R41.reuse, R63, R24 ;  /* 0x0000003f29187223 */ /* 0x040fe20000000018 */
[----:B------:R-:W-:Y:S02]  /*75c0*/  HADD2.F32 R40, -RZ, R40.H1_H1 ;  /* 0x30000028ff287230 */ /* 0x000fe40000004100 */
[C---:B------:R-:W-:Y:S01]  /*75d0*/  FFMA R25, R41.reuse, R68, R25 ;  /* 0x0000004429197223 */ /* 0x040fe20000000019 */
[--C-:B------:R-:W-:Y:S02]  /*75e0*/  HADD2.F32 R69, -RZ, R42.reuse.H0_H0 ;  /* 0x2000002aff457230 */ /* 0x100fe40000004100 */
[C---:B------:R-:W-:Y:S01]  /*75f0*/  FFMA R26, R41.reuse, R65, R26 ;  /* 0x00000041291a7223 */ /* 0x040fe2000000001a */
[----:B------:R-:W-:Y:S02]  /*7600*/  HADD2.F32 R42, -RZ, R42.H1_H1 ;  /* 0x3000002aff2a7230 */ /* 0x000fe40000004100 */
[C---:B------:R-:W-:Y:S01]  /*7610*/  FMUL R30, R38.reuse, R34 ;  /* 0x00000022261e7220 */ /* 0x040fe20000400000 */
[----:B------:R-:W-:Y:S01]  /*7620*/  FFMA R31, R41, R70, R31 ;  /* 0x00000046291f7223 */ /* 0x000fe2000000001f */
[----:B------:R-:W-:Y:S01]  /*7630*/  FMUL R35, R38, R35 ;  /* 0x0000002326237220 */ /* 0x000fe20000400000 */
[----:B------:R-:W-:Y:S01]  /*7640*/  F2FP.SATFINITE.E4M3.F32.PACK_AB_MERGE_C R107, R19, R14, RZ ;  /* 0x0000000e136b723e */ /* 0x000fe200048070ff */
[C---:B------:R-:W-:Y:S01]  /*7650*/  FFMA R28, R41.reuse, R67, R28 ;  /* 0x00000043291c7223 */ /* 0x040fe2000000001c */
[C---:B------:R-:W-:Y:S01]  /*7660*/  FFMA R29, R41.reuse, R40, R29 ;  /* 0x00000028291d7223 */ /* 0x040fe2000000001d */
[C---:B------:R-:W-:Y:S01]  /*7670*/  FFMA R30, R41.reuse, R69, R30 ;  /* 0x00000045291e7223 */ /* 0x040fe2000000001e */
[----:B------:R-:W-:Y:S01]  /*7680*/  FFMA R35, R41, R42, R35 ;  /* 0x0000002a29237223 */ /* 0x000fe20000000023 */
[----:B------:R-:W-:Y:S02]  /*7690*/  F2FP.SATFINITE.E4M3.F32.PACK_AB_MERGE_C R106, R9, R8, R106 ;  /* 0x00000008096a723e */ /* 0x000fe4000480706a */
[----:B------:R-:W-:Y:S02]  /*76a0*/  F2FP.SATFINITE.E4M3.F32.PACK_AB_MERGE_C R107, R13, R12, R107 ;  /* 0x0000000c0d6b723e */ /* 0x000fe4000480706b */
[----:B------:R-:W-:Y:S02]  /*76b0*/  F2FP.SATFINITE.E4M3.F32.PACK_AB_MERGE_C R108, R23, R18, RZ ;  /* 0x00000012176c723e */ /* 0x000fe400048070ff */
[----:B------:R-:W-:Y:S01]  /*76c0*/  F2FP.SATFINITE.E4M3.F32.PACK_AB_MERGE_C R109, R27, R22, RZ ;  /* 0x000000161b6d723e */ /* 0x000fe200048070ff */
[----:B------:R1:W-:Y:S01]  /*76d0*/  STS.128 [R88+UR43+0x4200], R104 ;  /* 0x0042006858007988 */ /* 0x0003e20008000c2b */
[----:B------:R-:W-:Y:S02]  /*76e0*/  F2FP.SATFINITE.E4M3.F32.PACK_AB_MERGE_C R112, R31, R26, RZ ;  /* 0x0000001a1f70723e */ /* 0x000fe400048070ff */
[----:B------:R-:W-:Y:S02]  /*76f0*/  F2FP.SATFINITE.E4M3.F32.PACK_AB_MERGE_C R114, R35, R30, RZ ;  /* 0x0000001e2372723e */ /* 0x000fe400048070ff */
[----:B------:R-:W-:Y:S02]  /*7700*/  F2FP.SATFINITE.E4M3.F32.PACK_AB_MERGE_C R108, R17, R16, R108 ;  /* 0x00000010116c723e */ /* 0x000fe4000480706c */
[----:B------:R-:W-:Y:S02]  /*7710*/  F2FP.SATFINITE.E4M3.F32.PACK_AB_MERGE_C R109, R21, R20, R109 ;  /* 0x00000014156d723e */ /* 0x000fe4000480706d */
[----:B------:R-:W-:Y:S02]  /*7720*/  F2FP.SATFINITE.E4M3.F32.PACK_AB_MERGE_C R110, R25, R24, R112 ;  /* 0x00000018196e723e */ /* 0x000fe40004807070 */
[----:B------:R-:W-:Y:S02]  /*7730*/  F2FP.SATFINITE.E4M3.F32.PACK_AB_MERGE_C R111, R29, R28, R114 ;  /* 0x0000001c1d6f723e */ /* 0x000fe40004807072 */
[----:B------:R-:W-:Y:S02]  /*7740*/  LEA R112, R95, UR43, 0x3 ;  /* 0x0000002b5f707c11 */ /* 0x000fe4000f8e18ff */
[----:B------:R-:W-:Y:S01]  /*7750*/  @P6 SHF.L.U32 R113, R94, 0x1f, RZ ;  /* 0x0000001f5e716819 */ /* 0x000fe200000006ff */
[----:B------:R1:W-:Y:S01]  /*7760*/  STS.128 [R100+0x4200], R108 ;  /* 0x0042006c64007388 */ /* 0x0003e20000000c00 */
[----:B------:R-:W-:Y:S01]  /*7770*/  @!PT LDS RZ, [RZ] ;  /* 0x00000000fffff984 */ /* 0x000fe20000000800 */
[----:B------:R-:W-:Y:S01]  /*7780*/  @!PT LDS RZ, [RZ] ;  /* 0x00000000fffff984 */ /* 0x000fe20000000800 */
[----:B------:R-:W-:Y:S01]  /*7790*/  @!PT LDS RZ, [RZ] ;  /* 0x00000000fffff984 */ /* 0x000fe20000000800 */
[----:B------:R-:W-:Y:S01]  /*77a0*/  @!PT LDS RZ, [RZ] ;  /* 0x00000000fffff984 */ /* 0x000fe20000000800 */
[----:B------:R2:W-:Y:S07]  /*77b0*/  MEMBAR.ALL.CTA ;  /* 0x0000000000007992 */ /* 0x0005ee0000008000 */
[----:B--2---:R-:W2:Y:S02]  /*77c0*/  FENCE.VIEW.ASYNC.S ;  /* 0x00000000000073c6 */ /* 0x004ea40000000000 */
[----:B--2---:R-:W-:Y:S06]  /*77d0*/  BAR.SYNC.DEFER_BLOCKING 0x1, 0x80 ;  /* 0x0042000000007b1d */ /* 0x004fec0000010000 */
[----:B------:R-:W-:Y:S05]  /*77e0*/  @P0 BRA `(.L_x_121) ;  /* 0x0000000000380947 */ /* 0x000fea0003800000 */
[----:B------:R-:W-:Y:S01]  /*77f0*/  UIADD3 UR4, UPT, UPT, UR43, 0x4200, URZ ;  /* 0x000042002b047890 */ /* 0x000fe2000fffe0ff */
[----:B------:R-:W-:Y:S01]  /*7800*/  UMOV UR51, UR36 ;  /* 0x0000002400337c82 */ /* 0x000fe20008000000 */
[----:B------:R-:W-:Y:S02]  /*7810*/  UIADD3 UR9, UPT, UPT, UR49, 0x80, URZ ;  /* 0x0000008031097890 */ /* 0x000fe4000fffe0ff */
[----:B------:R-:W-:Y:S02]  /*7820*/  UIADD3 UR8, UPT, UPT, UR43, 0x4a00, URZ ;  /* 0x00004a002b087890 */ /* 0x000fe4000fffe0ff */
[----:B------:R-:W-:Y:S01]  /*7830*/  MOV R98, UR4 ;  /* 0x0000000400627c02 */ /* 0x000fe20008000f00 */
[----:B------:R-:W-:Y:S01]  /*7840*/  UIADD3 UR4, UP0, UPT, UR60, 0x680, URZ ;  /* 0x000006803c047890 */ /* 0x000fe2000ff1e0ff */
[----:B------:R-:W-:Y:S02]  /*7850*/  UMOV UR10, UR50 ;  /* 0x00000032000a7c82 */ /* 0x000fe40008000000 */
[----:B------:R-:W-:Y:S01]  /*7860*/  R2UR UR48, R98 ;  /* 0x00000000623072ca */ /* 0x000fe200000e0000 */
[----:B------:R-:W-:Y:S01]  /*7870*/  UIADD3.X UR5, UPT, UPT, URZ, UR61, URZ, UP0, !UPT ;  /* 0x0000003dff057290 */ /* 0x000fe200087fe4ff */
[----:B------:R-:W-:Y:S11]  /*7880*/  UMOV UR11, UR36 ;  /* 0x00000024000b7c82 */ /* 0x000ff60008000000 */
[----:B------:R2:W-:Y:S01]  /*7890*/  UTMASTG.3D [UR48], [UR4] ;  /* 0x00000030040073b5 */ /* 0x0005e20008010000 */
[----:B------:R2:W-:Y:S01]  /*78a0*/  UTMASTG.3D [UR8], [UR4] ;  /* 0x00000008040073b5 */ /* 0x0005e20008010000 */
[----:B------:R0:W-:Y:S01]  /*78b0*/  UTMACMDFLUSH ;  /* 0x00000000000079b7 */ /* 0x0001e20000000000 */
[----:B--2---:R-:W-:Y:S04]  /*78c0*/  DEPBAR.LE SB0, 0x1 ;  /* 0x000080400000791a */ /* 0x004fe80000000000 */
.L_x_121:
[----:B------:R-:W-:Y:S05]  /*78d0*/  BSYNC.RECONVERGENT B0 ;  /* 0x0000000000007941 */ /* 0x000fea0003800200 */
.L_x_120:
[----:B------:R-:W-:Y:S06]  /*78e0*/  BAR.SYNC.DEFER_BLOCKING 0x1, 0x80 ;  /* 0x0042000000007b1d */ /* 0x000fec0000010000 */
[----:B------:R-:W2:Y:S01]  /*78f0*/  @P6 SYNCS.PHASECHK.TRANS64.TRYWAIT P0, [R112+URZ+0x80], R113 ;  /* 0x00008071700065a7 */ /* 0x000ea200080011ff */
[----:B------:R-:W-:Y:S01]  /*7900*/  BSSY B1, `(.L_x_122) ;  /* 0x0000020000017945 */ /* 0x000fe20003800000 */
[----:B--2---:R-:W-:Y:S03]  /*7910*/  @P6 SEL R71, RZ, 0x1, !P0 ;  /* 0x00000001ff476807 */ /* 0x004fe60004000000 */
[----:B------:R-:W-:Y:S05]  /*7920*/  @!P6 BRA `(.L_x_123) ;  /* 0x000000000074e947 */ /* 0x000fea0003800000 */
[----:B------:R-:W-:Y:S01]  /*7930*/  ISETP.NE.AND P1, PT, R101, RZ, PT ;  /* 0x000000ff6500720c */ /* 0x000fe20003f25270 */
[----:B------:R-:W2:Y:S01]  /*7940*/  S2R R0, SR_CgaCtaId ;  /* 0x0000000000007919 */ /* 0x000ea20000008800 */
[----:B------:R-:W-:Y:S01]  /*7950*/  ISETP.NE.AND P0, PT, R71, RZ, PT ;  /* 0x000000ff4700720c */ /* 0x000fe20003f05270 */
[----:B------:R-:W-:Y:S10]  /*7960*/  BSSY B0, `(.L_x_124) ;  /* 0x0000008000007945 */ /* 0x000ff40003800000 */
[----:B------:R-:W-:Y:S05]  /*7970*/  @P1 IMAD R2, R95, 0x1000, R88 ;  /* 0x000010005f021824 */ /* 0x000fea00078e0258 */
[----:B------:R-:W-:Y:S05]  /*7980*/  @P1 IADD3 R3, PT, PT, R2, UR43, RZ ;  /* 0x0000002b02031c10 */ /* 0x000fea000fffe0ff */
[----:B------:R-:W-:Y:S01]  /*7990*/  @P1 IMAD.IADD R4, R3, 0x1, R102 ;  /* 0x0000000103041824 */ /* 0x000fe200078e0266 */
[----:B------:R-:W-:Y:S06]  /*79a0*/  @P0 BRA `(.L_x_125) ;  /* 0x00000000000c0947 */ /* 0x000fec0003800000 */
[----:B------:R-:W-:Y:S04]  /*79b0*/  SHF.L.U32 R3, R94, 0x1f, RZ ;  /* 0x0000001f5e037819 */ /* 0x000fe800000006ff */
[----:B------:R-:W3:Y:S02]  /*79c0*/  SYNCS.PHASECHK.TRANS64.TRYWAIT P0, [R112+URZ+0x80], R3 ;  /* 0x00008003700075a7 */ /* 0x000ee400080011ff */
[----:B---3--:R-:W-:Y:S05]  /*79d0*/  @!P0 BRA `(.L_x_126) ;  /* 0x0000003400948947 */ /* 0x008fea0003800000 */
.L_x_125:
[----:B------:R-:W-:Y:S05]  /*79e0*/  BSYNC B0 ;  /* 0x0000000000007941 */ /* 0x000fea0003800000 */
.L_x_124:
[----:B------:R-:W-:Y:S01]  /*79f0*/  ISETP.NE.AND P0, PT, R101, RZ, PT ;  /* 0x000000ff6500720c */ /* 0x000fe20003f05270 */
[----:B---3--:R-:W-:Y:S02]  /*7a00*/  VIADD R3, R112, 0xa0 ;  /* 0x000000a070037836 */ /* 0x008fe40000000000 */
[----:B------:R-:W-:Y:S03]  /*7a10*/  VIADD R95, R95, 0x1 ;  /* 0x000000015f5f7836 */ /* 0x000fe60000000000 */
[----:B--2---:R-:W-:Y:S07]  /*7a20*/  PRMT R0, R0, 0x654, R3 ;  /* 0x0000065400007816 */ /* 0x004fee0000000003 */
[----:B------:R2:W3:Y:S04]  /*7a30*/  @P0 LDS.128 R72, [R2+UR43+0x200] ;  /* 0x0002002b02480984 */ /* 0x0004e80008000c00 */
[----:B------:R2:W4:Y:S01]  /*7a40*/  @P0 LDS.128 R76, [R4+0x200] ;  /* 0x00020000044c0984 */ /* 0x0005220000000c00 */
        /* <DEDUP_REMOVED lines=11> */
.L_x_123:
[----:B------:R-:W-:Y:S05]  /*7b00*/  BSYNC B1 ;  /* 0x0000000000017941 */ /* 0x000fea0003800000 */
.L_x_122:
[----:B--2---:R-:W-:Y:S05]  /*7b10*/  VIADD R0, R39, 0x20 ;  /* 0x0000002027007836 */ /* 0x004fea0000000000 */
[----:B------:R-:W-:Y:S04]  /*7b20*/  SHF.R.U32.HI R0, RZ, 0x15, R0 ;  /* 0x00000015ff007819 */ /* 0x000fe80000011600 */
[----:B------:R-:W-:Y:S11]  /*7b30*/  LOP3.LUT P0, RZ, R0, 0x3, R91, 0x48, !PT ;  /* 0x0000000300ff7812 */ /* 0x000ff6000780485b */
[----:B------:R-:W-:Y:S02]  /*7b40*/  @!UPT UIADD3 URZ, UPT, UPT, URZ, URZ, URZ ;  /* 0x000000fffffff290 */ /* 0x000fe4000fffe0ff */
[----:B------:R-:W-:Y:S05]  /*7b50*/  @!P0 BRA `(.L_x_127) ;  /* 0x0000000000408947 */ /* 0x000fea0003800000 */
[----:B------:R-:W2:Y:S01]  /*7b60*/  LDCU.64 UR8, c[0x4][0x78] ;  /* 0x01000f00ff0877ac */ /* 0x000ea20008000a00 */
[----:B------:R-:W-:Y:S01]  /*7b70*/  MOV R3, 0x0 ;  /* 0x0000000000037802 */ /* 0x000fe20000000f00 */
[----:B------:R-:W-:Y:S02]  /*7b80*/  HFMA2 R12, -RZ, RZ, 0, 5.9604644775390625e-08 ;  /* 0x00000001ff0c7431 */ /* 0x000fe400000001ff */
[----:B------:R-:W-:Y:S02]  /*7b90*/  IMAD.MOV.U32 R8, RZ, RZ, 0x192 ;  /* 0x00000192ff087424 */ /* 0x000fe400078e00ff */
[----:B------:R-:W-:Y:S01]  /*7ba0*/  IMAD.MOV.U32 R13, RZ, RZ, RZ ;  /* 0x000000ffff0d7224 */ /* 0x000fe200078e00ff */
[----:B------:R-:W5:Y:S01]  /*7bb0*/  LDCU.64 UR6, c[0x4][0x80] ;  /* 0x01001000ff0677ac */ /* 0x000f620008000a00 */
[----:B------:R-:W1:Y:S01]  /*7bc0*/  LDC.64 R2, c[0x4][R3] ;  /* 0x0100000003027b82 */ /* 0x000e620000000a00 */
[----:B------:R-:W3:Y:S01]  /*7bd0*/  LDCU.64 UR4, c[0x4][0x18] ;  /* 0x01000300ff0477ac */ /* 0x000ee20008000a00 */
[----:B--2---:R-:W-:Y:S01]  /*7be0*/  MOV R5, UR9 ;  /* 0x0000000900057c02 */ /* 0x004fe20008000f00 */
[----:B------:R-:W-:Y:S01]  /*7bf0*/  IMAD.U32 R4, RZ, RZ, UR8 ;  /* 0x00000008ff047e24 */ /* 0x000fe2000f8e00ff */
[----:B-----5:R-:W-:Y:S01]  /*7c00*/  MOV R7, UR7 ;  /* 0x0000000700077c02 */ /* 0x020fe20008000f00 */
[----:B------:R-:W-:Y:S01]  /*7c10*/  IMAD.U32 R6, RZ, RZ, UR6 ;  /* 0x00000006ff067e24 */ /* 0x000fe2000f8e00ff */
[----:B---3--:R-:W-:Y:S01]  /*7c20*/  MOV R11, UR5 ;  /* 0x00000005000b7c02 */ /* 0x008fe20008000f00 */
[----:B------:R-:W-:Y:S02]  /*7c30*/  IMAD.U32 R10, RZ, RZ, UR4 ;  /* 0x00000004ff0a7e24 */ /* 0x000fe4000f8e00ff */
[----:B------:R-:W-:Y:S07]  /*7c40*/  LEPC R20, `(.L_x_127) ;  /* 0x000000001014794e */ /* 0x000fee0000000000 */
[----:B-1--4-:R-:W-:Y:S05]  /*7c50*/  CALL.ABS.NOINC R2 ;  /* 0x0000000002007343 */ /* 0x012fea0003c00000 */
.L_x_127:
[-C--:B---3--:R-:W-:Y:S01]  /*7c60*/  F2FP.F16.E4M3.UNPACK_B R42, R72.reuse ;  /* 0x00000048ff2a723e */ /* 0x088fe200020006ff */
        /* <DEDUP_REMOVED lines=13> */
[----:B------:R-:W-:Y:S01]  /*7d40*/  F2FP.F16.E4M3.UNPACK_B R54, R75 ;  /* 0x0000004bff36723e */ /* 0x000fe200020006ff */
[----:B------:R-:W2:Y:S01]  /*7d50*/  LDTM.x32 R4, tmem[UR4+0x20] ;  /* 0x00002004000479ee */ /* 0x000ea200082c0000 */
[----:B------:R-:W-:Y:S01]  /*7d60*/  HADD2.F32 R46, -RZ, R46.H1_H1 ;  /* 0x3000002eff2e7230 */ /* 0x000fe20000004100 */
[----:B----4-:R-:W-:Y:S01]  /*7d70*/  F2FP.F16.E4M3.UNPACK_B R58, R76 ;  /* 0x0000004cff3a723e */ /* 0x010fe200020006ff */
[--C-:B------:R-:W-:Y:S01]  /*7d80*/  HADD2.F32 R49, -RZ, R50.reuse.H0_H0 ;  /* 0x20000032ff317230 */ /* 0x100fe20000004100 */
[----:B------:R-:W-:Y:S01]  /*7d90*/  F2FP.F16.E4M3.UNPACK_B R62, R77 ;  /* 0x0000004dff3e723e */ /* 0x000fe200020006ff */
[----:B------:R-:W-:Y:S01]  /*7da0*/  HADD2.F32 R50, -RZ, R50.H1_H1 ;  /* 0x30000032ff327230 */ /* 0x000fe20000004100 */
[----:B------:R-:W-:Y:S01]  /*7db0*/  F2FP.F16.E4M3.UNPACK_B R66, R78 ;  /* 0x0000004eff42723e */ /* 0x000fe200020006ff */
[--C-:B------:R-:W-:Y:S01]  /*7dc0*/  HADD2.F32 R53, -RZ, R54.reuse.H0_H0 ;  /* 0x20000036ff357230 */ /* 0x100fe20000004100 */
[----:B------:R-:W-:Y:S01]  /*7dd0*/  F2FP.F16.E4M3.UNPACK_B R70, R79 ;  /* 0x0000004fff46723e */ /* 0x000fe200020006ff */
[----:B------:R-:W-:Y:S01]  /*7de0*/  HADD2.F32 R54, -RZ, R54.H1_H1 ;  /* 0x30000036ff367230 */ /* 0x000fe20000004100 */
[----:B------:R-:W-:Y:S01]  /*7df0*/  F2FP.F16.E4M3.UNPACK_B R56, R75.H1 ;  /* 0x0000004bff38723e */ /* 0x000fe200030006ff */
[--C-:B------:R-:W-:Y:S01]  /*7e00*/  HADD2.F32 R57, -RZ, R58.reuse.H0_H0 ;  /* 0x2000003aff397230 */ /* 0x100fe20000004100 */
[----:B------:R-:W-:Y:S01]  /*7e10*/  F2FP.F16.E4M3.UNPACK_B R60, R76.H1 ;  /* 0x0000004cff3c723e */ /* 0x000fe200030006ff */
[----:B------:R-:W-:Y:S01]  /*7e20*/  HADD2.F32 R58, -RZ, R58.H1_H1 ;  /* 0x3000003aff3a7230 */ /* 0x000fe20000004100 */
[----:B------:R-:W-:Y:S01]  /*7e30*/  F2FP.F16.E4M3.UNPACK_B R64, R77.H1 ;  /* 0x0000004dff40723e */ /* 0x000fe200030006ff */
[--C-:B------:R-:W-:Y:S01]  /*7e40*/  HADD2.F32 R61, -RZ, R62.reuse.H0_H0 ;  /* 0x2000003eff3d7230 */ /* 0x100fe20000004100 */
[----:B------:R-:W-:Y:S01]  /*7e50*/  F2FP.F16.E4M3.UNPACK_B R68, R78.H1 ;  /* 0x0000004eff44723e */ /* 0x000fe200030006ff */
[----:B------:R-:W-:Y:S01]  /*7e60*/  HADD2.F32 R62, -RZ, R62.H1_H1 ;  /* 0x3000003eff3e7230 */ /* 0x000fe20000004100 */
[----:B------:R-:W-:Y:S01]  /*7e70*/  ISETP.NE.AND P0, PT, R99, RZ, PT ;  /* 0x000000ff6300720c */ /* 0x000fe20003f05270 */
[--C-:B------:R-:W-:Y:S01]  /*7e80*/  HADD2.F32 R65, -RZ, R66.reuse.H0_H0 ;  /* 0x20000042ff417230 */ /* 0x100fe20000004100 */
[----:B------:R-:W-:Y:S01]  /*7e90*/  ISETP.NE.AND P6, PT, R103, RZ, PT ;  /* 0x000000ff6700720c */ /* 0x000fe20003fc5270 */
[----:B------:R-:W-:Y:S02]  /*7ea0*/  HADD2.F32 R66, -RZ, R66.H1_H1 ;  /* 0x30000042ff427230 */ /* 0x000fe40000004100 */
[--C-:B------:R-:W-:Y:S02]  /*7eb0*/  HADD2.F32 R69, -RZ, R70.reuse.H0_H0 ;  /* 0x20000046ff457230 */ /* 0x100fe40000004100 */
[C---:B--2---:R-:W-:Y:S01]  /*7ec0*/  FMUL R0, R38.reuse, R4 ;  /* 0x0000000426007220 */ /* 0x044fe20000400000 */
        /* <DEDUP_REMOVED lines=20> */
[--C-:B------:R-:W-:Y:S02]  /*8010*/  HADD2.F32 R47, -RZ, R48.reuse.H0_H0 ;  /* 0x20000030ff2f7230 */ /* 0x100fe40000004100 */
[C---:B------:R-:W-:Y:S01]  /*8020*/  FMUL R6, R38.reuse, R10 ;  /* 0x0000000a26067220 */ /* 0x040fe20000400000 */
[C---:B------:R-:W-:Y:S01]  /*8030*/  FFMA R3, R41.reuse, R42, R3 ;  /* 0x0000002a29037223 */ /* 0x040fe20000000003 */
[----:B------:R-:W-:Y:S02]  /*8040*/  HADD2.F32 R48, -RZ, R48.H1_H1 ;  /* 0x30000030ff307230 */ /* 0x000fe40000004100 */
[C---:B------:R-:W-:Y:S01]  /*8050*/  FFMA R7, R41.reuse, R44, R7 ;  /* 0x0000002c29077223 */ /* 0x040fe20000000007 */
[C---:B------:R-:W-:Y:S01]  /*8060*/  FFMA R4, R41.reuse, R45, R4 ;  /* 0x0000002d29047223 */ /* 0x040fe20000000004 */
[C---:B------:R-:W-:Y:S01]  /*8070*/  FFMA R5, R41.reuse, R46, R5 ;  /* 0x0000002e29057223 */ /* 0x040fe20000000005 */
[----:B------:R-:W-:Y:S01]  /*8080*/  FFMA R6, R41, R47, R6 ;  /* 0x0000002f29067223 */ /* 0x000fe20000000006 */
[----:B------:R-:W-:Y:S01]  /*8090*/  FMUL R11, R38, R11 ;  /* 0x0000000b260b7220 */ /* 0x000fe20000400000 */
[----:B------:R-:W-:Y:S01]  /*80a0*/  F2FP.F16.E4M3.UNPACK_B R40, R79.H1 ;  /* 0x0000004fff28723e */ /* 0x000fe200030006ff */
[--C-:B------:R-:W-:Y:S01]  /*80b0*/  HADD2.F32 R51, -RZ, R52.reuse.H0_H0 ;  /* 0x20000034ff337230 */ /* 0x100fe20000004100 */
[----:B-1----:R-:W-:Y:S01]  /*80c0*/  F2FP.SATFINITE.E4M3.F32.PACK_AB_MERGE_C R105, R7, R3, RZ ;  /* 0x000000030769723e */ /* 0x002fe200048070ff */
[C---:B------:R-:W-:Y:S01]  /*80d0*/  FFMA R11, R41.reuse, R48, R11 ;  /* 0x00000030290b7223 */ /* 0x040fe2000000000b */
[C---:B------:R-:W-:Y:S01]  /*80e0*/  FFMA R8, R41.reuse, R49, R8 ;  /* 0x0000003129087223 */ /* 0x040fe20000000008 */
[----:B------:R-:W-:Y:S01]  /*80f0*/  FFMA R9, R41, R50, R9 ;  /* 0x0000003229097223 */ /* 0x000fe20000000009 */
[----:B------:R-:W-:Y:S01]  /*8100*/  F2FP.SATFINITE.E4M3.F32.PACK_AB_MERGE_C R104, R2, R0, R105 ;  /* 0x000000000268723e */ /* 0x000fe20004807069 */
[----:B------:R-:W-:Y:S01]  /*8110*/  HADD2.F32 R52, -RZ, R52.H1_H1 ;  /* 0x30000034ff347230 */ /* 0x000fe20000004100 */
[----:B------:R-:W-:Y:S01]  /*8120*/  F2FP.SATFINITE.E4M3.F32.PACK_AB_MERGE_C R106, R11, R6, RZ ;  /* 0x000000060b6a723e */ /* 0x000fe200048070ff */
[C---:B------:R-:W-:Y:S01]  /*8130*/  FMUL R10, R38.reuse, R14 ;  /* 0x0000000e260a7220 */ /* 0x040fe20000400000 */
[C---:B------:R-:W-:Y:S01]  /*8140*/  FMUL R15, R38.reuse, R15 ;  /* 0x0000000f260f7220 */ /* 0x040fe20000400000 */
[--C-:B------:R-:W-:Y:S01]  /*8150*/  HADD2.F32 R55, -RZ, R56.reuse.H0_H0 ;  /* 0x20000038ff377230 */ /* 0x100fe20000004100 */
[----:B------:R-:W-:Y:S01]  /*8160*/  F2FP.SATFINITE.E4M3.F32.PACK_AB_MERGE_C R105, R5, R4, R106 ;  /* 0x000000040569723e */ /* 0x000fe2000480706a */
[C---:B------:R-:W-:Y:S01]  /*8170*/  FFMA R10, R41.reuse, R51, R10 ;  /* 0x00000033290a7223 */ /* 0x040fe2000000000a */
[C---:B------:R-:W-:Y:S01]  /*8180*/  FFMA R15, R41.reuse, R52, R15 ;  /* 0x00000034290f7223 */ /* 0x040fe2000000000f */
[C---:B------:R-:W-:Y:S01]  /*8190*/  FFMA R12, R41.reuse, R53, R12 ;  /* 0x00000035290c7223 */ /* 0x040fe2000000000c */
[C---:B------:R-:W-:Y:S01]  /*81a0*/  FFMA R13, R41.reuse, R54, R13 ;  /* 0x00000036290d7223 */ /* 0x040fe2000000000d */
[----:B------:R-:W-:Y:S02]  /*81b0*/  HADD2.F32 R56, -RZ, R56.H1_H1 ;  /* 0x30000038ff387230 */ /* 0x000fe40000004100 */
[C---:B------:R-:W-:Y:S01]  /*81c0*/  FMUL R14, R38.reuse, R18 ;  /* 0x00000012260e7220 */ /* 0x040fe20000400000 */
[C---:B------:R-:W-:Y:S01]  /*81d0*/  FMUL R19, R38.reuse, R19 ;  /* 0x0000001326137220 */ /* 0x040fe20000400000 */
[--C-:B------:R-:W-:Y:S02]  /*81e0*/  HADD2.F32 R59, -RZ, R60.reuse.H0_H0 ;  /* 0x2000003cff3b7230 */ /* 0x100fe40000004100 */
[C---:B------:R-:W-:Y:S01]  /*81f0*/  FMUL R18, R38.reuse, R22 ;  /* 0x0000001626127220 */ /* 0x040fe20000400000 */
[C---:B------:R-:W-:Y:S01]  /*8200*/  FFMA R14, R41.reuse, R55, R14 ;  /* 0x00000037290e7223 */ /* 0x040fe2000000000e */
[----:B------:R-:W-:Y:S02]  /*8210*/  HADD2.F32 R60, -RZ, R60.H1_H1 ;  /* 0x3000003cff3c7230 */ /* 0x000fe40000004100 */
        /* <DEDUP_REMOVED lines=8> */
[C---:B------:R-:W-:Y:S01]  /*82a0*/  FFMA R23, R41.reuse, R60, R23 ;  /* 0x0000003c29177223 */ /* 0x040fe20000000017 */
[C---:B------:R-:W-:Y:S01]  /*82b0*/  FMUL R27, R38.reuse, R27 ;  /* 0x0000001b261b7220 */ /* 0x040fe20000400000 */
[C---:B------:R-:W-:Y:S01]  /*82c0*/  FFMA R20, R41.reuse, R61, R20 ;  /* 0x0000003d29147223 */ /* 0x040fe20000000014 */
[C---:B------:R-:W-:Y:S01]  /*82d0*/  FFMA R21, R41.reuse, R62, R21 ;  /* 0x0000003e29157223 */ /* 0x040fe20000000015 */
[--C-:B------:R-:W-:Y:S02]  /*82e0*/  HADD2.F32 R67, -RZ, R68.reuse.H0_H0 ;  /* 0x20000044ff437230 */ /* 0x100fe40000004100 */
[----:B------:R-:W-:Y:S01]  /*82f0*/  FFMA R22, R41, R63, R22 ;  /* 0x0000003f29167223 */ /* 0x000fe20000000016 */
[----:B------:R-:W-:Y:S02]  /*8300*/  HADD2.F32 R68, -RZ, R68.H1_H1 ;  /* 0x30000044ff447230 */ /* 0x000fe40000004100 */
[C---:B------:R-:W-:Y:S01]  /*8310*/  FMUL R26, R38.reuse, R30 ;  /* 0x0000001e261a7220 */ /* 0x040fe20000400000 */
[----:B------:R-:W-:Y:S01]  /*8320*/  F2FP.SATFINITE.E4M3.F32.PACK_AB_MERGE_C R107, R15, R10, RZ ;  /* 0x0000000a0f6b723e */ /* 0x000fe200048070ff */
        /* <DEDUP_REMOVED lines=8> */
[----:B------:R-:W-:Y:S01]  /*83b0*/  F2FP.SATFINITE.E4M3.F32.PACK_AB_MERGE_C R106, R9, R8, R107 ;  /* 0x00000008096a723e */ /* 0x000fe2000480706b */
        /* <DEDUP_REMOVED lines=28> */
[----:B------:R-:W-:Y:S02]  /*8580*/  UIADD3 UR4, UP0, UPT, UR60, 0x680, URZ ;  /* 0x000006803c047890 */ /* 0x000fe4000ff1e0ff */
[----:B------:R-:W-:Y:S02]  /*8590*/  UIADD3 UR13, UPT, UPT, UR49, 0x20, URZ ;  /* 0x00000020310d7890 */ /* 0x000fe4000fffe0ff */
[----:B------:R-:W-:Y:S02]  /*85a0*/  UIADD3 UR12, UPT, UPT, UR43, 0x5200, URZ ;  /* 0x000052002b0c7890 */ /* 0x000fe4000fffe0ff */
[----:B------:R-:W-:Y:S01]  /*85b0*/  UIADD3.X UR5, UPT, UPT, URZ, UR61, URZ, UP0, !UPT ;  /* 0x0000003dff057290 */ /* 0x000fe200087fe4ff */
[----:B------:R-:W-:Y:S01]  /*85c0*/  UMOV UR14, UR50 ;  /* 0x00000032000e7c82 */ /* 0x000fe20008000000 */
[----:B------:R-:W-:Y:S01]  /*85d0*/  UMOV UR15, UR36 ;  /* 0x00000024000f7c82 */ /* 0x000fe20008000000 */
[----:B------:R-:W-:Y:S02]  /*85e0*/  UIADD3 UR9, UPT, UPT, UR49, 0xa0, URZ ;  /* 0x000000a031097890 */ /* 0x000fe4000fffe0ff */
[----:B------:R-:W-:Y:S01]  /*85f0*/  UIADD3 UR8, UPT, UPT, UR43, 0x5a00, URZ ;  /* 0x00005a002b087890 */ /* 0x000fe2000fffe0ff */
[----:B------:R-:W-:Y:S03]  /*8600*/  UMOV UR10, UR50 ;  /* 0x00000032000a7c82 */ /* 0x000fe60008000000 */
[----:B------:R2:W-:Y:S01]  /*8610*/  UTMASTG.3D [UR12], [UR4] ;  /* 0x0000000c040073b5 */ /* 0x0005e20008010000 */
[----:B------:R-:W-:Y:S04]  /*8620*/  UMOV UR11, UR36 ;  /* 0x00000024000b7c82 */ /* 0x000fe80008000000 */
[----:B------:R2:W-:Y:S01]  /*8630*/  UTMASTG.3D [UR8], [UR4] ;  /* 0x00000008040073b5 */ /* 0x0005e20008010000 */
[----:B------:R0:W-:Y:S01]  /*8640*/  UTMACMDFLUSH ;  /* 0x00000000000079b7 */ /* 0x0001e20000000000 */
[----:B--2---:R-:W-:Y:S04]  /*8650*/  DEPBAR.LE SB0, 0x1 ;  /* 0x000080400000791a */ /* 0x004fe80000000000 */
.L_x_129:
[----:B------:R-:W-:Y:S05]  /*8660*/  BSYNC.RECONVERGENT B0 ;  /* 0x0000000000007941 */ /* 0x000fea0003800200 */
.L_x_128:
        /* <DEDUP_REMOVED lines=16> */
.L_x_133:
[----:B------:R-:W-:Y:S05]  /*8770*/  BSYNC B0 ;  /* 0x0000000000007941 */ /* 0x000fea0003800000 */
.L_x_132:
        /* <DEDUP_REMOVED lines=17> */
.L_x_131:
[----:B------:R-:W-:Y:S05]  /*8890*/  BSYNC B1 ;  /* 0x0000000000017941 */ /* 0x000fea0003800000 */
.L_x_130:
        /* <DEDUP_REMOVED lines=21> */
.L_x_135:
        /* <DEDUP_REMOVED lines=17> */
[----:B------:R-:W-:Y:S01]  /*8b00*/  ISETP.NE.AND P6, PT, R103, RZ, PT ;  /* 0x000000ff6700720c */ /* 0x000fe20003fc5270 */
[--C-:B------:R-:W-:Y:S01]  /*8b10*/  HADD2.F32 R49, -RZ, R50.reuse.H0_H0 ;  /* 0x20000032ff317230 */ /* 0x100fe20000004100 */
[----:B----4-:R-:W-:Y:S01]  /*8b20*/  F2FP.F16.E4M3.UNPACK_B R58, R76 ;  /* 0x0000004cff3a723e */ /* 0x010fe200020006ff */
[----:B------:R-:W-:Y:S01]  /*8b30*/  HADD2.F32 R50, -RZ, R50.H1_H1 ;  /* 0x30000032ff327230 */ /* 0x000fe20000004100 */
[----:B------:R-:W-:Y:S01]  /*8b40*/  F2FP.F16.E4M3.UNPACK_B R62, R77 ;  /* 0x0000004dff3e723e */ /* 0x000fe200020006ff */
[--C-:B------:R-:W-:Y:S01]  /*8b50*/  HADD2.F32 R53, -RZ, R54.reuse.H0_H0 ;  /* 0x20000036ff357230 */ /* 0x100fe20000004100 */
[----:B------:R-:W-:Y:S01]  /*8b60*/  F2FP.F16.E4M3.UNPACK_B R66, R78 ;  /* 0x0000004eff42723e */ /* 0x000fe200020006ff */
[----:B------:R-:W-:Y:S01]  /*8b70*/  HADD2.F32 R54, -RZ, R54.H1_H1 ;  /* 0x30000036ff367230 */ /* 0x000fe20000004100 */
[----:B------:R-:W-:Y:S01]  /*8b80*/  F2FP.F16.E4M3.UNPACK_B R70, R79 ;  /* 0x0000004fff46723e */ /* 0x000fe200020006ff */
[--C-:B------:R-:W-:Y:S01]  /*8b90*/  HADD2.F32 R57, -RZ, R58.reuse.H0_H0 ;  /* 0x2000003aff397230 */ /* 0x100fe20000004100 */
[----:B------:R-:W-:Y:S01]  /*8ba0*/  F2FP.F16.E4M3.UNPACK_B R56, R75.H1 ;  /* 0x0000004bff38723e */ /* 0x000fe200030006ff */
[----:B------:R-:W-:Y:S01]  /*8bb0*/  HADD2.F32 R58, -RZ, R58.H1_H1 ;  /* 0x3000003aff3a7230 */ /* 0x000fe20000004100 */
[----:B------:R-:W-:Y:S01]  /*8bc0*/  F2FP.F16.E4M3.UNPACK_B R60, R76.H1 ;  /* 0x0000004cff3c723e */ /* 0x000fe200030006ff */
[--C-:B------:R-:W-:Y:S01]  /*8bd0*/  HADD2.F32 R61, -RZ, R62.reuse.H0_H0 ;  /* 0x2000003eff3d7230 */ /* 0x100fe20000004100 */
[----:B------:R-:W-:Y:S01]  /*8be0*/  F2FP.F16.E4M3.UNPACK_B R64, R77.H1 ;  /* 0x0000004dff40723e */ /* 0x000fe200030006ff */
[----:B------:R-:W-:Y:S01]  /*8bf0*/  HADD2.F32 R62, -RZ, R62.H1_H1 ;  /* 0x3000003eff3e7230 */ /* 0x000fe20000004100 */
[----:B------:R-:W-:Y:S01]  /*8c00*/  F2FP.F16.E4M3.UNPACK_B R68, R78.H1 ;  /* 0x0000004eff44723e */ /* 0x000fe200030006ff */
        /* <DEDUP_REMOVED lines=36> */
[----:B------:R-:W-:Y:S01]  /*8e50*/  F2FP.SATFINITE.E4M3.F32.PACK_AB_MERGE_C R103, R7, R3, RZ ;  /* 0x000000030767723e */ /* 0x000fe200048070ff */
[C---:B------:R-:W-:Y:S01]  /*8e60*/  FFMA R11, R41.reuse, R48, R11 ;  /* 0x00000030290b7223 */ /* 0x040fe2000000000b */
[C---:B------:R-:W-:Y:S01]  /*8e70*/  FFMA R8, R41.reuse, R49, R8 ;  /* 0x0000003129087223 */ /* 0x040fe20000000008 */
[----:B------:R-:W-:Y:S01]  /*8e80*/  FFMA R9, R41, R50, R9 ;  /* 0x0000003229097223 */ /* 0x000fe20000000009 */
[----:B-1----:R-:W-:Y:S01]  /*8e90*/  F2FP.SATFINITE.E4M3.F32.PACK_AB_MERGE_C R104, R2, R0, R103 ;  /* 0x000000000268723e */ /* 0x002fe20004807067 */
        /* <DEDUP_REMOVED lines=44> */
[----:B------:R-:W-:Y:S01]  /*9160*/  FFMA R28, R41, R69, R28 ;  /* 0x00000045291c7223 */ /* 0x000fe2000000001c */
[----:B------:R-:W-:Y:S01]  /*9170*/  F2FP.SATFINITE.E4M3.F32.PACK_AB_MERGE_C R107, R19, R14, RZ ;  /* 0x0000000e136b723e */ /* 0x000fe200048070ff */
        /* <DEDUP_REMOVED lines=25> */
[----:B------:R-:W-:Y:S02]  /*9310*/  UIADD3 UR4, UPT, UPT, UR43, 0x4200, URZ ;  /* 0x000042002b047890 */ /* 0x000fe4000fffe0ff */
[----:B------:R-:W-:Y:S01]  /*9320*/  UIADD3 UR9, UPT, UPT, UR49, 0x40, URZ ;  /* 0x0000004031097890 */ /* 0x000fe2000fffe0ff */
[----:B------:R-:W-:Y:S01]  /*9330*/  UMOV UR10, UR50 ;  /* 0x00000032000a7c82 */ /* 0x000fe20008000000 */
[----:B------:R-:W-:Y:S02]  /*9340*/  UMOV UR11, UR36 ;  /* 0x00000024000b7c82 */ /* 0x000fe40008000000 */
[----:B------:R-:W-:Y:S01]  /*9350*/  MOV R98, UR4 ;  /* 0x0000000400627c02 */ /* 0x000fe20008000f00 */
[----:B------:R-:W-:Y:S02]  /*9360*/  UIADD3 UR4, UP0, UPT, UR60, 0x680, URZ ;  /* 0x000006803c047890 */ /* 0x000fe4000ff1e0ff */
[----:B------:R-:W-:Y:S01]  /*9370*/  UIADD3 UR13, UPT, UPT, UR49, 0xc0, URZ ;  /* 0x000000c0310d7890 */ /* 0x000fe2000fffe0ff */
[----:B------:R-:W-:Y:S01]  /*9380*/  R2UR UR8, R98 ;  /* 0x00000000620872ca */ /* 0x000fe200000e0000 */
[----:B------:R-:W-:Y:S02]  /*9390*/  UIADD3.X UR5, UPT, UPT, URZ, UR61, URZ, UP0, !UPT ;  /* 0x0000003dff057290 */ /* 0x000fe400087fe4ff */
[----:B------:R-:W-:Y:S01]  /*93a0*/  UIADD3 UR12, UPT, UPT, UR43, 0x4a00, URZ ;  /* 0x00004a002b0c7890 */ /* 0x000fe2000fffe0ff */
[----:B------:R-:W-:Y:S01]  /*93b0*/  UMOV UR14, UR50 ;  /* 0x00000032000e7c82 */ /* 0x000fe20008000000 */
[----:B------:R-:W-:Y:S08]  /*93c0*/  UMOV UR15, UR36 ;  /* 0x00000024000f7c82 */ /* 0x000ff00008000000 */
[----:B------:R2:W-:Y:S01]  /*93d0*/  UTMASTG.3D [UR8], [UR4] ;  /* 0x00000008040073b5 */ /* 0x0005e20008010000 */
[----:B------:R2:W-:Y:S01]  /*93e0*/  UTMASTG.3D [UR12], [UR4] ;  /* 0x0000000c040073b5 */ /* 0x0005e20008010000 */
[----:B------:R0:W-:Y:S01]  /*93f0*/  UTMACMDFLUSH ;  /* 0x00000000000079b7 */ /* 0x0001e20000000000 */
[----:B--2---:R-:W-:Y:S04]  /*9400*/  DEPBAR.LE SB0, 0x1 ;  /* 0x000080400000791a */ /* 0x004fe80000000000 */
.L_x_137:
[----:B------:R-:W-:Y:S05]  /*9410*/  BSYNC.RECONVERGENT B0 ;  /* 0x0000000000007941 */ /* 0x000fea0003800200 */
.L_x_136:
        /* <DEDUP_REMOVED lines=16> */
.L_x_141:
[----:B------:R-:W-:Y:S05]  /*9520*/  BSYNC B0 ;  /* 0x0000000000007941 */ /* 0x000fea0003800000 */
.L_x_140:
        /* <DEDUP_REMOVED lines=17> */
.L_x_139:
[----:B------:R-:W-:Y:S05]  /*9640*/  BSYNC B1 ;  /* 0x0000000000017941 */ /* 0x000fea0003800000 */
.L_x_138:
        /* <DEDUP_REMOVED lines=21> */
.L_x_143:
[----:B------:R-:W-:Y:S01]  /*97a0*/  ISETP.NE.AND P0, PT, R99, RZ, PT ;  /* 0x000000ff6300720c */ /* 0x000fe20003f05270 */
[----:B------:R-:W-:Y:S05]  /*97b0*/  WARPSYNC.ALL ;  /* 0x0000000000007948 */ /* 0x000fea0003800000 */
[----:B------:R-:W-:Y:S01]  /*97c0*/  R2UR UR4, R39 ;  /* 0x00000000270472ca */ /* 0x000fe200000e0000 */
[----:B------:R-:W-:Y:S01]  /*97d0*/  BSSY.RECONVERGENT B0, `(.L_x_144) ;  /* 0x000009f000007945 */ /* 0x000fe20003800200 */
[-C--:B---3--:R-:W-:Y:S02]  /*97e0*/  F2FP.F16.E4M3.UNPACK_B R42, R72.reuse ;  /* 0x00000048ff2a723e */ /* 0x088fe400020006ff */
[----:B------:R-:W-:Y:S02]  /*97f0*/  F2FP.F16.E4M3.UNPACK_B R72, R72.H1 ;  /* 0x00000048ff48723e */ /* 0x000fe400030006ff */
[-C--:B------:R-:W-:Y:S01]  /*9800*/  F2FP.F16.E4M3.UNPACK_B R46, R73.reuse ;  /* 0x00000049ff2e723e */ /* 0x080fe200020006ff */
[--C-:B------:R-:W-:Y:S01]  /*9810*/  HADD2.F32 R40, -RZ, R42.reuse.H0_H0 ;  /* 0x2000002aff287230 */ /* 0x100fe20000004100 */
[----:B------:R-:W-:Y:S01]  /*9820*/  F2FP.F16.E4M3.UNPACK_B R73, R73.H1 ;  /* 0x00000049ff49723e */ /* 0x000fe200030006ff */
[----:B------:R-:W-:Y:S01]  /*9830*/  HADD2.F32 R42, -RZ, R42.H1_H1 ;  /* 0x3000002aff2a7230 */ /* 0x000fe20000004100 */
[-C--:B------:R-:W-:Y:S01]  /*9840*/  F2FP.F16.E4M3.UNPACK_B R50, R74.reuse ;  /* 0x0000004aff32723e */ /* 0x080fe200020006ff */
[----:B------:R-:W-:Y:S01]  /*9850*/  HADD2.F32 R43, -RZ, R72.H0_H0 ;  /* 0x20000048ff2b7230 */ /* 0x000fe20000004100 */
[----:B------:R-:W-:Y:S01]  /*9860*/  F2FP.F16.E4M3.UNPACK_B R74, R74.H1 ;  /* 0x0000004aff4a723e */ /* 0x000fe200030006ff */
[----:B------:R-:W2:Y:S01]  /*9870*/  LDTM.x32 R4, tmem[UR4+0x60] ;  /* 0x00006004000479ee */ /* 0x000ea200082c0000 */
[----:B------:R-:W-:Y:S01]  /*9880*/  NOP ;  /* 0x0000000000007918 */ /* 0x000fe20000000000 */
[----:B------:R-:W-:Y:S01]  /*9890*/  IADD3 R92, PT, PT, R92, 0x110, RZ ;  /* 0x000001105c5c7810 */ /* 0x000fe20007ffe0ff */
[--C-:B------:R-:W-:Y:S01]  /*98a0*/  HADD2.F32 R45, -RZ, R46.reuse.H0_H0 ;  /* 0x2000002eff2d7230 */ /* 0x100fe20000004100 */
[----:B------:R-:W-:Y:S01]  /*98b0*/  F2FP.F16.E4M3.UNPACK_B R54, R75 ;  /* 0x0000004bff36723e */ /* 0x000fe200020006ff */
[----:B------:R-:W-:Y:S01]  /*98c0*/  HADD2.F32 R46, -RZ, R46.H1_H1 ;  /* 0x3000002eff2e7230 */ /* 0x000fe20000004100 */
[----:B------:R-:W-:Y:S01]  /*98d0*/  LOP3.LUT R92, R92, 0xfefffff8, RZ, 0xc0, !PT ;  /* 0xfefffff85c5c7812 */ /* 0x000fe200078ec0ff */
[--C-:B------:R-:W-:Y:S01]  /*98e0*/  HADD2.F32 R49, -RZ, R50.reuse.H0_H0 ;  /* 0x20000032ff317230 */ /* 0x100fe20000004100 */
[----:B----4-:R-:W-:Y:S01]  /*98f0*/  F2FP.F16.E4M3.UNPACK_B R58, R76 ;  /* 0x0000004cff3a723e */ /* 0x010fe200020006ff */
[----:B------:R-:W-:Y:S01]  /*9900*/  HADD2.F32 R50, -RZ, R50.H1_H1 ;  /* 0x30000032ff327230 */ /* 0x000fe20000004100 */
[----:B--2---:R2:W-:Y:S01]  /*9910*/  SYNCS.ARRIVE.TRANS64.RED.A1T0 RZ, [R92+URZ], RZ ;  /* 0x000000ff5cff79a7 */ /* 0x0045e200081004ff */
[--C-:B------:R-:W-:Y:S01]  /*9920*/  HADD2.F32 R53, -RZ, R54.reuse.H0_H0 ;  /* 0x20000036ff357230 */ /* 0x100fe20000004100 */
[-C--:B------:R-:W-:Y:S01]  /*9930*/  F2FP.F16.E4M3.UNPACK_B R62, R77.reuse ;  /* 0x0000004dff3e723e */ /* 0x080fe200020006ff */
[----:B------:R-:W-:Y:S01]  /*9940*/  HADD2.F32 R54, -RZ, R54.H1_H1 ;  /* 0x30000036ff367230 */ /* 0x000fe20000004100 */
[----:B------:R-:W-:Y:S01]  /*9950*/  F2FP.F16.E4M3.UNPACK_B R77, R77.H1 ;  /* 0x0000004dff4d723e */ /* 0x000fe200030006ff */
        /* <DEDUP_REMOVED lines=8> */
[----:B------:R-:W-:Y:S02]  /*99e0*/  HADD2.F32 R64, -RZ, R77.H1_H1 ;  /* 0x3000004dff407230 */ /* 0x000fe40000004100 */
[C---:B------:R-:W-:Y:S01]  /*99f0*/  FMUL R4, R38.reuse, R4 ;  /* 0x0000000426047220 */ /* 0x040fe20000400000 */
        /* <DEDUP_REMOVED lines=13> */
[--C-:B------:R-:W-:Y:S02]  /*9ad0*/  HADD2.F32 R65, -RZ, R66.reuse.H0_H0 ;  /* 0x20000042ff417230 */ /* 0x100fe40000004100 */
[C---:B------:R-:W-:Y:S01]  /*9ae0*/  FMUL R24, R38.reuse, R28 ;  /* 0x0000001c26187220 */ /* 0x040fe20000400000 */
[----:B------:R-:W-:Y:S02]  /*9af0*/  HADD2.F32 R66, -RZ, R66.H1_H1 ;  /* 0x30000042ff427230 */ /* 0x000fe40000004100 */
[C---:B------:R-:W-:Y:S01]  /*9b00*/  FMUL R25, R38.reuse, R29 ;  /* 0x0000001d26197220 */ /* 0x040fe20000400000 */
[--C-:B------:R-:W-:Y:S02]  /*9b10*/  HADD2.F32 R69, -RZ, R70.reuse.H0_H0 ;  /* 0x20000046ff457230 */ /* 0x100fe40000004100 */
[C---:B------:R-:W-:Y:S01]  /*9b20*/  FMUL R28, R38.reuse, R32 ;  /* 0x00000020261c7220 */ /* 0x040fe20000400000 */
[----:B------:R-:W-:Y:S02]  /*9b30*/  HADD2.F32 R70, -RZ, R70.H1_H1 ;  /* 0x30000046ff467230 */ /* 0x000fe40000004100 */
[C---:B------:R-:W-:Y:S01]  /*9b40*/  FMUL R29, R38.reuse, R33 ;  /* 0x00000021261d7220 */ /* 0x040fe20000400000 */
        /* <DEDUP_REMOVED lines=11> */
[C---:B------:R-:W-:Y:S01]  /*9c00*/  FMUL R11, R38.reuse, R11 ;  /* 0x0000000b260b7220 */ /* 0x040fe20000400000 */
        /* <DEDUP_REMOVED lines=28> */
[----:B------:R-:W-:Y:S02]  /*9dd0*/  HADD2.F32 R62, -RZ, R77.H0_H0 ;  /* 0x2000004dff3e7230 */ /* 0x000fe40000004100 */
[C---:B------:R-:W-:Y:S01]  /*9de0*/  FFMA R22, R41.reuse, R59, R22 ;  /* 0x0000003b29167223 */ /* 0x040fe20000000016 */
[C---:B------:R-:W-:Y:S01]  /*9df0*/  FMUL R3, R38.reuse, R26 ;  /* 0x0000001a26037220 */ /* 0x040fe20000400000 */
[C---:B------:R-:W-:Y:S01]  /*9e00*/  FFMA R23, R41.reuse, R60, R23 ;  /* 0x0000003c29177223 */ /* 0x040fe20000000017 */
[C---:B------:R-:W-:Y:S01]  /*9e10*/  FMUL R27, R38.reuse, R27 ;  /* 0x0000001b261b7220 */ /* 0x040fe20000400000 */
[C---:B------:R-:W-:Y:S01]  /*9e20*/  FFMA R0, R41.reuse, R61, R0 ;  /* 0x0000003d29007223 */ /* 0x040fe20000000000 */
[----:B------:R-:W-:Y:S01]  /*9e30*/  F2FP.F16.E4M3.UNPACK_B R79, R79.H1 ;  /* 0x0000004fff4f723e */ /* 0x000fe200030006ff */
        /* <DEDUP_REMOVED lines=32> */
[----:B------:R-:W-:Y:S03]  /*a040*/  IADD3 R36, PT, PT, R36, 0x1, RZ ;  /* 0x0000000124247810 */ /* 0x000fe60007ffe0ff */
[----:B------:R2:W-:Y:S01]  /*a050*/  STS.128 [R100+0x5200], R108 ;  /* 0x0052006c64007388 */ /* 0x0005e20000000c00 */
[----:B------:R-:W-:Y:S01]  /*a060*/  @!PT LDS RZ, [RZ] ;  /* 0x00000000fffff984 */ /* 0x000fe20000000800 */
[----:B------:R-:W-:Y:S01]  /*a070*/  @!PT LDS RZ, [RZ] ;  /* 0x00000000fffff984 */ /* 0x000fe20000000800 */
[----:B------:R-:W-:Y:S01]  /*a080*/  @!PT LDS RZ, [RZ] ;  /* 0x00000000fffff984 */ /* 0x000fe20000000800 */
[----:B------:R-:W-:Y:S01]  /*a090*/  @!PT LDS RZ, [RZ] ;  /* 0x00000000fffff984 */ /* 0x000fe20000000800 */
[----:B------:R1:W-:Y:S07]  /*a0a0*/  MEMBAR.ALL.CTA ;  /* 0x0000000000007992 */ /* 0x0003ee0000008000 */
[----:B-1----:R-:W1:Y:S02]  /*a0b0*/  FENCE.VIEW.ASYNC.S ;  /* 0x00000000000073c6 */ /* 0x002e640000000000 */
[----:B-1----:R-:W-:Y:S06]  /*a0c0*/  BAR.SYNC.DEFER_BLOCKING 0x1, 0x80 ;  /* 0x0042000000007b1d */ /* 0x002fec0000010000 */
        /* <DEDUP_REMOVED lines=14> */
[----:B-1----:R-:W-:Y:S04]  /*a1b0*/  DEPBAR.LE SB0, 0x1 ;  /* 0x000080400000791a */ /* 0x002fe80000000000 */
.L_x_145:
[----:B------:R-:W-:Y:S05]  /*a1c0*/  BSYNC.RECONVERGENT B0 ;  /* 0x0000000000007941 */ /* 0x000fea0003800200 */
.L_x_144:
[----:B------:R-:W-:Y:S01]  /*a1d0*/  BAR.SYNC.DEFER_BLOCKING 0x1, 0x80 ;  /* 0x0042000000007b1d */ /* 0x000fe20000010000 */
[----:B------:R-:W-:Y:S01]  /*a1e0*/  ISETP.NE.AND P0, PT, R93, 0x2, PT ;  /* 0x000000025d00780c */ /* 0x000fe20003f05270 */
[----:B------:R-:W-:Y:S01]  /*a1f0*/  UISETP.NE.AND UP0, UPT, UR44, URZ, UPT ;  /* 0x000000ff2c00728c */ /* 0x000fe2000bf05270 */
[----:B------:R-:W-:Y:S01]  /*a200*/  ISETP.NE.AND P1, PT, R36, 0x4, PT ;  /* 0x000000042400780c */ /* 0x000fe20003f25270 */
[----:B------:R-:W-:Y:S01]  /*a210*/  UIADD3 UR26, UPT, UPT, UR37, UR62, URZ ;  /* 0x0000003e251a7290 */ /* 0x000fe2000fffe0ff */
[----:B------:R-:W-:Y:S01]  /*a220*/  SEL R3, RZ, 0x1, P0 ;  /* 0x00000001ff037807 */ /* 0x000fe20000000000 */
[----:B------:R-:W-:Y:S01]  /*a230*/  UIADD3 UR20, UPT, UPT, UR38, UR59, URZ ;  /* 0x0000003b26147290 */ /* 0x000fe2000fffe0ff */
[----:B------:R-:W-:Y:S02]  /*a240*/  SEL R0, RZ, 0x1, P1 ;  /* 0x00000001ff007807 */ /* 0x000fe40000800000 */
[----:B------:R-:W-:Y:S02]  /*a250*/  LOP3.LUT R96, R96, R3, RZ, 0x3c, !PT ;  /* 0x0000000360607212 */ /* 0x000fe400078e3cff */
[----:B------:R-:W-:Y:S02]  /*a260*/  LOP3.LUT R97, R97, R0, RZ, 0x3c, !PT ;  /* 0x0000000061617212 */ /* 0x000fe400078e3cff */
[----:B------:R-:W-:Y:S02]  /*a270*/  SEL R93, R93, RZ, P0 ;  /* 0x000000ff5d5d7207 */ /* 0x000fe40000000000 */
[----:B------:R-:W-:Y:S01]  /*a280*/  SEL R36, R36, RZ, P1 ;  /* 0x000000ff24247207 */ /* 0x000fe20000800000 */
[----:B------:R-:W-:Y:S01]  /*a290*/  UMOV UR36, UR58 ;  /* 0x0000003a00247c82 */ /* 0x000fe20008000000 */
[----:B------:R-:W-:Y:S05]  /*a2a0*/  BRA.U UP0, `(.L_x_146) ;  /* 0xffffffb900c47547 */ /* 0x000fea000b83ffff */
[----:B------:R-:W-:Y:S05]  /*a2b0*/  EXIT ;  /* 0x000000000000794d */ /* 0x000fea0003800000 */
.L_x_24:
[----:B--2---:R2:W3:Y:S02]  /*a2c0*/  SYNCS.PHASECHK.TRANS64.TRYWAIT P0, [R0+URZ+0x140], R3 ;  /* 0x00014003000075a7 */ /* 0x0044e400080011ff */
[----:B---3--:R-:W-:Y:S05]  /*a2d0*/  @!P0 NANOSLEEP.SYNCS 0x989680 ;  /* 0x009896800000895d */ /* 0x008fea0003900000 */
[----:B------:R-:W3:Y:S02]  /*a2e0*/  @!P0 SYNCS.PHASECHK.TRANS64 P0, [R0+URZ+0x140], R3 ;  /* 0x00014003000085a7 */ /* 0x000ee400080010ff */
[----:B---3--:R-:W-:Y:S05]  /*a2f0*/  @!P0 BRA `(.L_x_24) ;  /* 0xfffffffc00f08947 */ /* 0x008fea000383ffff */
[----:B------:R-:W-:Y:S05]  /*a300*/  BRA `(.L_x_147) ;  /* 0xffffff7800487947 */ /* 0x000fea000383ffff */
.L_x_27:
[----:B--2---:R-:W-:-:S07]  /*a310*/  MOV R0, UR33 ;  /* 0x0000002100007c02 */ /* 0x004fce0008000f00 */
.L_x_148:
[----:B--2---:R2:W3:Y:S02]  /*a320*/  SYNCS.PHASECHK.TRANS64.TRYWAIT P0, [R0+URZ+0x40], R3 ;  /* 0x00004003000075a7 */ /* 0x0044e400080011ff */
[----:B---3--:R-:W-:Y:S05]  /*a330*/  @!P0 NANOSLEEP.SYNCS 0x989680 ;  /* 0x009896800000895d */ /* 0x008fea0003900000 */
[----:B------:R-:W3:Y:S02]  /*a340*/  @!P0 SYNCS.PHASECHK.TRANS64 P0, [R0+URZ+0x40], R3 ;  /* 0x00004003000085a7 */ /* 0x000ee400080010ff */
[----:B---3--:R-:W-:Y:S05]  /*a350*/  @!P0 BRA `(.L_x_148) ;  /* 0xfffffffc00f08947 */ /* 0x008fea000383ffff */
[----:B------:R-:W-:Y:S05]  /*a360*/  BRA `(.L_x_26) ;  /* 0xffffff7800987947 */ /* 0x000fea000383ffff */
.L_x_34:
[----:B-1----:R-:W-:-:S07]  /*a370*/  MOV R0, UR17 ;  /* 0x0000001100007c02 */ /* 0x002fce0008000f00 */
.L_x_149:
[----:B-1----:R1:W2:Y:S02]  /*a380*/  SYNCS.PHASECHK.TRANS64.TRYWAIT P0, [R0+URZ+0x40], R3 ;  /* 0x00004003000075a7 */ /* 0x0022a400080011ff */
[----:B--2---:R-:W-:Y:S05]  /*a390*/  @!P0 NANOSLEEP.SYNCS 0x989680 ;  /* 0x009896800000895d */ /* 0x004fea0003900000 */
[----:B------:R-:W2:Y:S02]  /*a3a0*/  @!P0 SYNCS.PHASECHK.TRANS64 P0, [R0+URZ+0x40], R3 ;  /* 0x00004003000085a7 */ /* 0x000ea400080010ff */
[----:B--2---:R-:W-:Y:S05]  /*a3b0*/  @!P0 BRA `(.L_x_149) ;  /* 0xfffffffc00f08947 */ /* 0x004fea000383ffff */
[----:B------:R-:W-:Y:S05]  /*a3c0*/  BRA `(.L_x_33) ;  /* 0xffffff7c005c7947 */ /* 0x000fea000383ffff */
.L_x_39:
[----:B-1----:R1:W2:Y:S02]  /*a3d0*/  SYNCS.PHASECHK.TRANS64.TRYWAIT P0, [R3+URZ+0xd0], R0 ;  /* 0x0000d000030075a7 */ /* 0x0022a400080011ff */
[----:B--2---:R-:W-:Y:S05]  /*a3e0*/  @!P0 NANOSLEEP.SYNCS 0x989680 ;  /* 0x009896800000895d */ /* 0x004fea0003900000 */
[----:B------:R-:W2:Y:S02]  /*a3f0*/  @!P0 SYNCS.PHASECHK.TRANS64 P0, [R3+URZ+0xd0], R0 ;  /* 0x0000d000030085a7 */ /* 0x000ea400080010ff */
[----:B--2---:R-:W-:Y:S05]  /*a400*/  @!P0 BRA `(.L_x_39) ;  /* 0xfffffffc00f08947 */ /* 0x004fea000383ffff */
[----:B------:R-:W-:Y:S05]  /*a410*/  BRA `(.L_x_150) ;  /* 0xffffff8000007947 */ /* 0x000fea000383ffff */
.L_x_43:
[----:B-1----:R-:W-:-:S07]  /*a420*/  MOV R0, UR4 ;  /* 0x0000000400007c02 */ /* 0x002fce0008000f00 */
.L_x_151:
[----:B-1----:R1:W2:Y:S02]  /*a430*/  SYNCS.PHASECHK.TRANS64.TRYWAIT P0, [R0+URZ], R3 ;  /* 0x00000003000075a7 */ /* 0x0022a400080011ff */
[----:B--2---:R-:W-:Y:S05]  /*a440*/  @!P0 NANOSLEEP.SYNCS 0x989680 ;  /* 0x009896800000895d */ /* 0x004fea0003900000 */
[----:B------:R-:W2:Y:S02]  /*a450*/  @!P0 SYNCS.PHASECHK.TRANS64 P0, [R0+URZ], R3 ;  /* 0x00000003000085a7 */ /* 0x000ea400080010ff */
[----:B--2---:R-:W-:Y:S05]  /*a460*/  @!P0 BRA `(.L_x_151) ;  /* 0xfffffffc00f08947 */ /* 0x004fea000383ffff */
[----:B------:R-:W-:Y:S05]  /*a470*/  BRA `(.L_x_152) ;  /* 0xffffff8400a47947 */ /* 0x000fea000383ffff */
.L_x_44:
[----:B------:R-:W-:-:S07]  /*a480*/  MOV R0, UR5 ;  /* 0x0000000500007c02 */ /* 0x000fce0008000f00 */
.L_x_153:
[----:B-1----:R1:W2:Y:S02]  /*a490*/  SYNCS.PHASECHK.TRANS64.TRYWAIT P0, [R0+URZ], R3 ;  /* 0x00000003000075a7 */ /* 0x0022a400080011ff */
[----:B--2---:R-:W-:Y:S05]  /*a4a0*/  @!P0 NANOSLEEP.SYNCS 0x989680 ;  /* 0x009896800000895d */ /* 0x004fea0003900000 */
[----:B------:R-:W2:Y:S02]  /*a4b0*/  @!P0 SYNCS.PHASECHK.TRANS64 P0, [R0+URZ], R3 ;  /* 0x00000003000085a7 */ /* 0x000ea400080010ff */
[----:B--2---:R-:W-:Y:S05]  /*a4c0*/  @!P0 BRA `(.L_x_153) ;  /* 0xfffffffc00f08947 */ /* 0x004fea000383ffff */
[----:B------:R-:W-:Y:S05]  /*a4d0*/  BRA `(.L_x_154) ;  /* 0xffffff8400b07947 */ /* 0x000fea000383ffff */
.L_x_45:
[----:B------:R-:W-:-:S07]  /*a4e0*/  MOV R0, UR5 ;  /* 0x0000000500007c02 */ /* 0x000fce0008000f00 */
.L_x_155:
[----:B-1----:R1:W2:Y:S02]  /*a4f0*/  SYNCS.PHASECHK.TRANS64.TRYWAIT P0, [R0+URZ], R3 ;  /* 0x00000003000075a7 */ /* 0x0022a400080011ff */
[----:B--2---:R-:W-:Y:S05]  /*a500*/  @!P0 NANOSLEEP.SYNCS 0x989680 ;  /* 0x009896800000895d */ /* 0x004fea0003900000 */
[----:B------:R-:W2:Y:S02]  /*a510*/  @!P0 SYNCS.PHASECHK.TRANS64 P0, [R0+URZ], R3 ;  /* 0x00000003000085a7 */ /* 0x000ea400080010ff */
[----:B--2---:R-:W-:Y:S05]  /*a520*/  @!P0 BRA `(.L_x_155) ;  /* 0xfffffffc00f08947 */ /* 0x004fea000383ffff */
[----:B------:R-:W-:Y:S05]  /*a530*/  BRA `(.L_x_156) ;  /* 0xffffff8400bc7947 */ /* 0x000fea000383ffff */
.L_x_46:
[----:B------:R-:W-:-:S07]  /*a540*/  MOV R0, UR5 ;  /* 0x0000000500007c02 */ /* 0x000fce0008000f00 */
.L_x_157:
[----:B-1----:R1:W2:Y:S02]  /*a550*/  SYNCS.PHASECHK.TRANS64.TRYWAIT P0, [R0+URZ], R3 ;  /* 0x00000003000075a7 */ /* 0x0022a400080011ff */
[----:B--2---:R-:W-:Y:S05]  /*a560*/  @!P0 NANOSLEEP.SYNCS 0x989680 ;  /* 0x009896800000895d */ /* 0x004fea0003900000 */
[----:B------:R-:W2:Y:S02]  /*a570*/  @!P0 SYNCS.PHASECHK.TRANS64 P0, [R0+URZ], R3 ;  /* 0x00000003000085a7 */ /* 0x000ea400080010ff */
[----:B--2---:R-:W-:Y:S05]  /*a580*/  @!P0 BRA `(.L_x_157) ;  /* 0xfffffffc00f08947 */ /* 0x004fea000383ffff */
[----:B------:R-:W-:Y:S05]  /*a590*/  BRA `(.L_x_158) ;  /* 0xffffff8400c87947 */ /* 0x000fea000383ffff */
.L_x_47:
[----:B------:R-:W-:-:S07]  /*a5a0*/  MOV R0, UR5 ;  /* 0x0000000500007c02 */ /* 0x000fce0008000f00 */
.L_x_159:
[----:B-1----:R1:W2:Y:S02]  /*a5b0*/  SYNCS.PHASECHK.TRANS64.TRYWAIT P0, [R0+URZ], R3 ;  /* 0x00000003000075a7 */ /* 0x0022a400080011ff */
[----:B--2---:R-:W-:Y:S05]  /*a5c0*/  @!P0 NANOSLEEP.SYNCS 0x989680 ;  /* 0x009896800000895d */ /* 0x004fea0003900000 */
[----:B------:R-:W2:Y:S02]  /*a5d0*/  @!P0 SYNCS.PHASECHK.TRANS64 P0, [R0+URZ], R3 ;  /* 0x00000003000085a7 */ /* 0x000ea400080010ff */
[----:B--2---:R-:W-:Y:S05]  /*a5e0*/  @!P0 BRA `(.L_x_159) ;  /* 0xfffffffc00f08947 */ /* 0x004fea000383ffff */
[----:B------:R-:W-:Y:S05]  /*a5f0*/  BRA `(.L_x_160) ;  /* 0xffffff8400d47947 */ /* 0x000fea000383ffff */
.L_x_48:
[----:B------:R-:W-:-:S07]  /*a600*/  MOV R0, UR5 ;  /* 0x0000000500007c02 */ /* 0x000fce0008000f00 */
.L_x_161:
[----:B-1----:R1:W2:Y:S02]  /*a610*/  SYNCS.PHASECHK.TRANS64.TRYWAIT P0, [R0+URZ], R3 ;  /* 0x00000003000075a7 */ /* 0x0022a400080011ff */
[----:B--2---:R-:W-:Y:S05]  /*a620*/  @!P0 NANOSLEEP.SYNCS 0x989680 ;  /* 0x009896800000895d */ /* 0x004fea0003900000 */
[----:B------:R-:W2:Y:S02]  /*a630*/  @!P0 SYNCS.PHASECHK.TRANS64 P0, [R0+URZ], R3 ;  /* 0x00000003000085a7 */ /* 0x000ea400080010ff */
[----:B--2---:R-:W-:Y:S05]  /*a640*/  @!P0 BRA `(.L_x_161) ;  /* 0xfffffffc00f08947 */ /* 0x004fea000383ffff */
[----:B------:R-:W-:Y:S05]  /*a650*/  BRA `(.L_x_162) ;  /* 0xffffff8400e07947 */ /* 0x000fea000383ffff */
.L_x_49:
[----:B------:R-:W-:-:S07]  /*a660*/  MOV R0, UR5 ;  /* 0x0000000500007c02 */ /* 0x000fce0008000f00 */
.L_x_163:
[----:B-1----:R1:W2:Y:S02]  /*a670*/  SYNCS.PHASECHK.TRANS64.TRYWAIT P0, [R0+URZ], R3 ;  /* 0x00000003000075a7 */ /* 0x0022a400080011ff */
[----:B--2---:R-:W-:Y:S05]  /*a680*/  @!P0 NANOSLEEP.SYNCS 0x989680 ;  /* 0x009896800000895d */ /* 0x004fea0003900000 */
[----:B------:R-:W2:Y:S02]  /*a690*/  @!P0 SYNCS.PHASECHK.TRANS64 P0, [R0+URZ], R3 ;  /* 0x00000003000085a7 */ /* 0x000ea400080010ff */
[----:B--2---:R-:W-:Y:S05]  /*a6a0*/  @!P0 BRA `(.L_x_163) ;  /* 0xfffffffc00f08947 */ /* 0x004fea000383ffff */
[----:B------:R-:W-:Y:S05]  /*a6b0*/  BRA `(.L_x_164) ;  /* 0xffffff8400ec7947 */ /* 0x000fea000383ffff */
.L_x_52:
[----:B--2---:R2:W3:Y:S02]  /*a6c0*/  SYNCS.PHASECHK.TRANS64.TRYWAIT P0, [R2+URZ+0x130], R5 ;  /* 0x00013005020075a7 */ /* 0x0044e400080011ff */
[----:B---3--:R-:W-:Y:S05]  /*a6d0*/  @!P0 NANOSLEEP.SYNCS 0x989680 ;  /* 0x009896800000895d */ /* 0x008fea0003900000 */
[----:B------:R-:W3:Y:S02]  /*a6e0*/  @!P0 SYNCS.PHASECHK.TRANS64 P0, [R2+URZ+0x130], R5 ;  /* 0x00013005020085a7 */ /* 0x000ee400080010ff */
[----:B---3--:R-:W-:Y:S05]  /*a6f0*/  @!P0 BRA `(.L_x_52) ;  /* 0xfffffffc00f08947 */ /* 0x008fea000383ffff */
[----:B------:R-:W-:Y:S05]  /*a700*/  BRA `(.L_x_165) ;  /* 0xffffff8800487947 */ /* 0x000fea000383ffff */
.L_x_53:
[----:B------:R-:W-:-:S07]  /*a710*/  MOV R2, UR4 ;  /* 0x0000000400027c02 */ /* 0x000fce0008000f00 */
.L_x_166:
[----:B--2---:R2:W3:Y:S02]  /*a720*/  SYNCS.PHASECHK.TRANS64.TRYWAIT P0, [R2+URZ+0xe0], R5 ;  /* 0x0000e005020075a7 */ /* 0x0044e400080011ff */
[----:B---3--:R-:W-:Y:S05]  /*a730*/  @!P0 NANOSLEEP.SYNCS 0x989680 ;  /* 0x009896800000895d */ /* 0x008fea0003900000 */
[----:B------:R-:W3:Y:S02]  /*a740*/  @!P0 SYNCS.PHASECHK.TRANS64 P0, [R2+URZ+0xe0], R5 ;  /* 0x0000e005020085a7 */ /* 0x000ee400080010ff */
[----:B---3--:R-:W-:Y:S05]  /*a750*/  @!P0 BRA `(.L_x_166) ;  /* 0xfffffffc00f08947 */ /* 0x008fea000383ffff */
[----:B------:R-:W-:Y:S05]  /*a760*/  BRA `(.L_x_167) ;  /* 0xffffff8800587947 */ /* 0x000fea000383ffff */
.L_x_54:
[----:B--2---:R2:W3:Y:S02]  /*a770*/  SYNCS.PHASECHK.TRANS64.TRYWAIT P1, [R2+URZ+0xd0], R5 ;  /* 0x0000d005020075a7 */ /* 0x0044e400080211ff */
[----:B---3--:R-:W-:Y:S05]  /*a780*/  @!P1 NANOSLEEP.SYNCS 0x989680 ;  /* 0x009896800000995d */ /* 0x008fea0003900000 */
[----:B------:R-:W3:Y:S02]  /*a790*/  @!P1 SYNCS.PHASECHK.TRANS64 P1, [R2+URZ+0xd0], R5 ;  /* 0x0000d005020095a7 */ /* 0x000ee400080210ff */
[----:B---3--:R-:W-:Y:S05]  /*a7a0*/  @!P1 BRA `(.L_x_54) ;  /* 0xfffffffc00f09947 */ /* 0x008fea000383ffff */
[----:B------:R-:W-:Y:S05]  /*a7b0*/  BRA `(.L_x_168) ;  /* 0xffffff8800887947 */ /* 0x000fea000383ffff */
.L_x_57:
[----:B------:R-:W-:-:S07]  /*a7c0*/  MOV R0, UR4 ;  /* 0x0000000400007c02 */ /* 0x000fce0008000f00 */
.L_x_169:
[----:B--2---:R2:W3:Y:S02]  /*a7d0*/  SYNCS.PHASECHK.TRANS64.TRYWAIT P0, [R0+URZ+0xe0], R3 ;  /* 0x0000e003000075a7 */ /* 0x0044e400080011ff */
[----:B---3--:R-:W-:Y:S05]  /*a7e0*/  @!P0 NANOSLEEP.SYNCS 0x989680 ;  /* 0x009896800000895d */ /* 0x008fea0003900000 */
[----:B------:R-:W3:Y:S02]  /*a7f0*/  @!P0 SYNCS.PHASECHK.TRANS64 P0, [R0+URZ+0xe0], R3 ;  /* 0x0000e003000085a7 */ /* 0x000ee400080010ff */
[----:B---3--:R-:W-:Y:S05]  /*a800*/  @!P0 BRA `(.L_x_169) ;  /* 0xfffffffc00f08947 */ /* 0x008fea000383ffff */
[----:B------:R-:W-:Y:S05]  /*a810*/  BRA `(.L_x_56) ;  /* 0xffffff8800dc7947 */ /* 0x000fea000383ffff */
.L_x_66:
[----:B--2---:R-:W-:-:S04]  /*a820*/  MOV R0, UR5 ;  /* 0x0000000500007c02 */ /* 0x004fc80008000f00 */
[----:B------:R2:W3:Y:S03]  /*a830*/  SYNCS.PHASECHK.TRANS64.TRYWAIT P0, [R0+URZ+0x8], R7 ;  /* 0x00000807000075a7 */ /* 0x0004e600080011ff */
[----:B---3--:R-:W-:Y:S05]  /*a840*/  @!P0 NANOSLEEP.SYNCS 0x989680 ;  /* 0x009896800000895d */ /* 0x008fea0003900000 */
[----:B------:R-:W3:Y:S02]  /*a850*/  @!P0 SYNCS.PHASECHK.TRANS64 P0, [R0+URZ+0x8], R7 ;  /* 0x00000807000085a7 */ /* 0x000ee400080010ff */
[----:B---3--:R-:W-:Y:S05]  /*a860*/  @!P0 BRA `(.L_x_66) ;  /* 0xfffffffc00ec8947 */ /* 0x008fea000383ffff */
[----:B------:R-:W-:Y:S05]  /*a870*/  BRA `(.L_x_65) ;  /* 0xffffff8c00907947 */ /* 0x000fea000383ffff */
.L_x_68:
[----:B------:R-:W-:Y:S01]  /*a880*/  BSSY B0, `(.L_x_170) ;  /* 0x0000006000007945 */ /* 0x000fe20003800000 */
[----:B------:R-:W-:-:S07]  /*a890*/  MOV R15, 0xffffffff ;  /* 0xffffffff000f7802 */ /* 0x000fce0000000f00 */
[----:B-12--5:R-:W-:Y:S05]  /*a8a0*/  WARPSYNC.COLLECTIVE R15, `(.L_x_171) ;  /* 0x000000000f0c7348 */ /* 0x026fea0003c00000 */
[----:B------:R-:W-:Y:S02]  /*a8b0*/  ELECT P6, UR79, PT ;  /* 0x00000000004f782f */ /* 0x000fe400038c0000 */
[----:B------:R-:W-:Y:S01]  /*a8c0*/  MOV R14, UR79 ;  /* 0x0000004f000e7c02 */ /* 0x000fe20008000f00 */
[----:B-12--5:R-:W-:Y:S10]  /*a8d0*/  ENDCOLLECTIVE ;  /* 0x000000000000791b */ /* 0x026ff40003800000 */
.L_x_171:
[----:B------:R-:W-:Y:S05]  /*a8e0*/  BSYNC B0 ;  /* 0x0000000000007941 */ /* 0x000fea0003800000 */
.L_x_170:
[----:B------:R-:W-:Y:S05]  /*a8f0*/  BRA `(.L_x_172) ;  /* 0xffffff8c00c07947 */ /* 0x000fea000383ffff */
.L_x_70:
[----:B--2---:R-:W-:-:S04]  /*a900*/  MOV R0, UR5 ;  /* 0x0000000500007c02 */ /* 0x004fc80008000f00 */
[----:B------:R2:W3:Y:S03]  /*a910*/  SYNCS.PHASECHK.TRANS64.TRYWAIT P0, [R0+URZ+0x8], R5 ;  /* 0x00000805000075a7 */ /* 0x0004e600080011ff */
[----:B---3--:R-:W-:Y:S05]  /*a920*/  @!P0 NANOSLEEP.SYNCS 0x989680 ;  /* 0x009896800000895d */ /* 0x008fea0003900000 */
[----:B------:R-:W3:Y:S02]  /*a930*/  @!P0 SYNCS.PHASECHK.TRANS64 P0, [R0+URZ+0x8], R5 ;  /* 0x00000805000085a7 */ /* 0x000ee400080010ff */
[----:B---3--:R-:W-:Y:S05]  /*a940*/  @!P0 BRA `(.L_x_70) ;  /* 0xfffffffc00ec8947 */ /* 0x008fea000383ffff */
[----:B------:R-:W-:Y:S05]  /*a950*/  BRA `(.L_x_69) ;  /* 0xffffff8c00c47947 */ /* 0x000fea000383ffff */
.L_x_71:
[----:B-1----:R1:W2:Y:S02]  /*a960*/  SYNCS.PHASECHK.TRANS64.TRYWAIT P0, [R0+URZ+0xd0], R5 ;  /* 0x0000d005000075a7 */ /* 0x0022a400080011ff */
[----:B--2---:R-:W-:Y:S05]  /*a970*/  @!P0 NANOSLEEP.SYNCS 0x989680 ;  /* 0x009896800000895d */ /* 0x004fea0003900000 */
[----:B------:R-:W2:Y:S02]  /*a980*/  @!P0 SYNCS.PHASECHK.TRANS64 P0, [R0+URZ+0xd0], R5 ;  /* 0x0000d005000085a7 */ /* 0x000ea400080010ff */
[----:B--2---:R-:W-:Y:S05]  /*a990*/  @!P0 BRA `(.L_x_71) ;  /* 0xfffffffc00f08947 */ /* 0x004fea000383ffff */
[----:B------:R-:W-:Y:S05]  /*a9a0*/  BRA `(.L_x_173) ;  /* 0xffffff9000b07947 */ /* 0x000fea000383ffff */
.L_x_73:
[----:B------:R-:W-:-:S07]  /*a9b0*/  MOV R0, UR31 ;  /* 0x0000001f00007c02 */ /* 0x000fce0008000f00 */
.L_x_174:
[----:B-1----:R1:W2:Y:S02]  /*a9c0*/  SYNCS.PHASECHK.TRANS64.TRYWAIT P0, [R0+URZ+0x110], R5 ;  /* 0x00011005000075a7 */ /* 0x0022a400080011ff */
[----:B--2---:R-:W-:Y:S05]  /*a9d0*/  @!P0 NANOSLEEP.SYNCS 0x989680 ;  /* 0x009896800000895d */ /* 0x004fea0003900000 */
[----:B------:R-:W2:Y:S02]  /*a9e0*/  @!P0 SYNCS.PHASECHK.TRANS64 P0, [R0+URZ+0x110], R5 ;  /* 0x00011005000085a7 */ /* 0x000ea400080010ff */
[----:B--2---:R-:W-:Y:S05]  /*a9f0*/  @!P0 BRA `(.L_x_174) ;  /* 0xfffffffc00f08947 */ /* 0x004fea000383ffff */
[----:B------:R-:W-:Y:S05]  /*aa00*/  BRA `(.L_x_175) ;  /* 0xffffff9000fc7947 */ /* 0x000fea000383ffff */
.L_x_76:
[----:B------:R-:W-:Y:S07]  /*aa10*/  MOV R0, UR5 ;  /* 0x0000000500007c02 */ /* 0x000fee0008000f00 */
.L_x_176:
[----:B-1----:R1:W2:Y:S02]  /*aa20*/  SYNCS.PHASECHK.TRANS64.TRYWAIT P0, [R0+URZ], R5 ;  /* 0x00000005000075a7 */ /* 0x0022a400080011ff */
[----:B--2---:R-:W-:Y:S05]  /*aa30*/  @!P0 NANOSLEEP.SYNCS 0x989680 ;  /* 0x009896800000895d */ /* 0x004fea0003900000 */
[----:B------:R-:W2:Y:S02]  /*aa40*/  @!P0 SYNCS.PHASECHK.TRANS64 P0, [R0+URZ], R5 ;  /* 0x00000005000085a7 */ /* 0x000ea400080010ff */
[----:B--2---:R-:W-:Y:S05]  /*aa50*/  @!P0 BRA `(.L_x_176) ;  /* 0xfffffffc00f08947 */ /* 0x004fea000383ffff */
[----:B------:R-:W-:Y:S05]  /*aa60*/  BRA `(.L_x_75) ;  /* 0xffffff9400107947 */ /* 0x000fea000383ffff */
.L_x_80:
[----:B-1----:R-:W-:-:S07]  /*aa70*/  MOV R0, UR4 ;  /* 0x0000000400007c02 */ /* 0x002fce0008000f00 */
.L_x_177:
[----:B-1----:R1:W2:Y:S02]  /*aa80*/  SYNCS.PHASECHK.TRANS64.TRYWAIT P0, [R0+URZ], R3 ;  /* 0x00000003000075a7 */ /* 0x0022a400080011ff */
[----:B--2---:R-:W-:Y:S05]  /*aa90*/  @!P0 NANOSLEEP.SYNCS 0x989680 ;  /* 0x009896800000895d */ /* 0x004fea0003900000 */
[----:B------:R-:W2:Y:S02]  /*aaa0*/  @!P0 SYNCS.PHASECHK.TRANS64 P0, [R0+URZ], R3 ;  /* 0x00000003000085a7 */ /* 0x000ea400080010ff */
[----:B--2---:R-:W-:Y:S05]  /*aab0*/  @!P0 BRA `(.L_x_177) ;  /* 0xfffffffc00f08947 */ /* 0x004fea000383ffff */
[----:B------:R-:W-:Y:S05]  /*aac0*/  BRA `(.L_x_178) ;  /* 0xffffff9800047947 */ /* 0x000fea000383ffff */
.L_x_81:
[----:B------:R-:W-:-:S07]  /*aad0*/  MOV R0, UR5 ;  /* 0x0000000500007c02 */ /* 0x000fce0008000f00 */
.L_x_179:
[----:B-1----:R1:W2:Y:S02]  /*aae0*/  SYNCS.PHASECHK.TRANS64.TRYWAIT P0, [R0+URZ], R3 ;  /* 0x00000003000075a7 */ /* 0x0022a400080011ff */
[----:B--2---:R-:W-:Y:S05]  /*aaf0*/  @!P0 NANOSLEEP.SYNCS 0x989680 ;  /* 0x009896800000895d */ /* 0x004fea0003900000 */
[----:B------:R-:W2:Y:S02]  /*ab00*/  @!P0 SYNCS.PHASECHK.TRANS64 P0, [R0+URZ], R3 ;  /* 0x00000003000085a7 */ /* 0x000ea400080010ff */
[----:B--2---:R-:W-:Y:S05]  /*ab10*/  @!P0 BRA `(.L_x_179) ;  /* 0xfffffffc00f08947 */ /* 0x004fea000383ffff */
[----:B------:R-:W-:Y:S05]  /*ab20*/  BRA `(.L_x_180) ;  /* 0xffffff9800107947 */ /* 0x000fea000383ffff */
.L_x_82:
[----:B------:R-:W-:-:S07]  /*ab30*/  MOV R0, UR5 ;  /* 0x0000000500007c02 */ /* 0x000fce0008000f00 */
.L_x_181:
[----:B-1----:R1:W2:Y:S02]  /*ab40*/  SYNCS.PHASECHK.TRANS64.TRYWAIT P0, [R0+URZ], R3 ;  /* 0x00000003000075a7 */ /* 0x0022a400080011ff */
[----:B--2---:R-:W-:Y:S05]  /*ab50*/  @!P0 NANOSLEEP.SYNCS 0x989680 ;  /* 0x009896800000895d */ /* 0x004fea0003900000 */
[----:B------:R-:W2:Y:S02]  /*ab60*/  @!P0 SYNCS.PHASECHK.TRANS64 P0, [R0+URZ], R3 ;  /* 0x00000003000085a7 */ /* 0x000ea400080010ff */
[----:B--2---:R-:W-:Y:S05]  /*ab70*/  @!P0 BRA `(.L_x_181) ;  /* 0xfffffffc00f08947 */ /* 0x004fea000383ffff */
[----:B------:R-:W-:Y:S05]  /*ab80*/  BRA `(.L_x_182) ;  /* 0xffffff98001c7947 */ /* 0x000fea000383ffff */
.L_x_85:
[----:B------:R-:W-:-:S07]  /*ab90*/  MOV R0, UR26 ;  /* 0x0000001a00007c02 */ /* 0x000fce0008000f00 */
.L_x_183:
[----:B-1----:R1:W2:Y:S02]  /*aba0*/  SYNCS.PHASECHK.TRANS64.TRYWAIT P1, [R0+URZ+0x150], R3 ;  /* 0x00015003000075a7 */ /* 0x0022a400080211ff */
[----:B--2---:R-:W-:Y:S05]  /*abb0*/  @!P1 NANOSLEEP.SYNCS 0x989680 ;  /* 0x009896800000995d */ /* 0x004fea0003900000 */
[----:B------:R-:W2:Y:S02]  /*abc0*/  @!P1 SYNCS.PHASECHK.TRANS64 P1, [R0+URZ+0x150], R3 ;  /* 0x00015003000095a7 */ /* 0x000ea400080210ff */
[----:B--2---:R-:W-:Y:S05]  /*abd0*/  @!P1 BRA `(.L_x_183) ;  /* 0xfffffffc00f09947 */ /* 0x004fea000383ffff */
[----:B------:R-:W-:Y:S05]  /*abe0*/  BRA `(.L_x_184) ;  /* 0xffffff9800687947 */ /* 0x000fea000383ffff */
.L_x_90:
[----:B---3--:R3:W4:Y:S02]  /*abf0*/  SYNCS.PHASECHK.TRANS64.TRYWAIT P0, [R12+URZ+0xd0], R9 ;  /* 0x0000d0090c0075a7 */ /* 0x00872400080011ff */
[----:B----4-:R-:W-:Y:S05]  /*ac00*/  @!P0 NANOSLEEP.SYNCS 0x989680 ;  /* 0x009896800000895d */ /* 0x010fea0003900000 */
[----:B------:R-:W4:Y:S02]  /*ac10*/  @!P0 SYNCS.PHASECHK.TRANS64 P0, [R12+URZ+0xd0], R9 ;  /* 0x0000d0090c0085a7 */ /* 0x000f2400080010ff */
[----:B----4-:R-:W-:Y:S05]  /*ac20*/  @!P0 BRA `(.L_x_90) ;  /* 0xfffffffc00f08947 */ /* 0x010fea000383ffff */
[----:B------:R-:W-:Y:S05]  /*ac30*/  BRA `(.L_x_185) ;  /* 0xffffff9c009c7947 */ /* 0x000fea000383ffff */
.L_x_93:
[----:B------:R-:W-:Y:S07]  /*ac40*/  MOV R0, UR21 ;  /* 0x0000001500007c02 */ /* 0x000fee0008000f00 */
.L_x_186:
[----:B-1----:R1:W3:Y:S02]  /*ac50*/  SYNCS.PHASECHK.TRANS64.TRYWAIT P2, [R0+URZ+0xc8], R11 ;  /* 0x0000c80b000075a7 */ /* 0x0022e400080411ff */
[----:B---3--:R-:W-:Y:S05]  /*ac60*/  @!P2 NANOSLEEP.SYNCS 0x989680 ;  /* 0x009896800000a95d */ /* 0x008fea0003900000 */
[----:B------:R-:W3:Y:S02]  /*ac70*/  @!P2 SYNCS.PHASECHK.TRANS64 P2, [R0+URZ+0xc8], R11 ;  /* 0x0000c80b0000a5a7 */ /* 0x000ee400080410ff */
[----:B---3--:R-:W-:Y:S05]  /*ac80*/  @!P2 BRA `(.L_x_186) ;  /* 0xfffffffc00f0a947 */ /* 0x008fea000383ffff */
[----:B------:R-:W-:Y:S05]  /*ac90*/  BRA `(.L_x_92) ;  /* 0xffffffa400047947 */ /* 0x000fea000383ffff */
.L_x_96:
[----:B---3--:R-:W-:Y:S07]  /*aca0*/  MOV R0, UR21 ;  /* 0x0000001500007c02 */ /* 0x008fee0008000f00 */
.L_x_187:
[----:B-1----:R1:W3:Y:S02]  /*acb0*/  SYNCS.PHASECHK.TRANS64.TRYWAIT P0, [R0+URZ+0xa0], R9 ;  /* 0x0000a009000075a7 */ /* 0x0022e400080011ff */
[----:B---3--:R-:W-:Y:S05]  /*acc0*/  @!P0 NANOSLEEP.SYNCS 0x989680 ;  /* 0x009896800000895d */ /* 0x008fea0003900000 */
[----:B------:R-:W3:Y:S02]  /*acd0*/  @!P0 SYNCS.PHASECHK.TRANS64 P0, [R0+URZ+0xa0], R9 ;  /* 0x0000a009000085a7 */ /* 0x000ee400080010ff */
[----:B---3--:R-:W-:Y:S05]  /*ace0*/  @!P0 BRA `(.L_x_187) ;  /* 0xfffffffc00f08947 */ /* 0x008fea000383ffff */
[----:B------:R-:W-:Y:S05]  /*acf0*/  BRA `(.L_x_188) ;  /* 0xffffffa400607947 */ /* 0x000fea000383ffff */
.L_x_97:
[----:B------:R-:W-:Y:S07]  /*ad00*/  MOV R0, UR21 ;  /* 0x0000001500007c02 */ /* 0x000fee0008000f00 */
.L_x_189:
[----:B-1----:R1:W3:Y:S02]  /*ad10*/  SYNCS.PHASECHK.TRANS64.TRYWAIT P0, [R0+URZ+0xa8], R9 ;  /* 0x0000a809000075a7 */ /* 0x0022e400080011ff */
[----:B---3--:R-:W-:Y:S05]  /*ad20*/  @!P0 NANOSLEEP.SYNCS 0x989680 ;  /* 0x009896800000895d */ /* 0x008fea0003900000 */
[----:B------:R-:W3:Y:S02]  /*ad30*/  @!P0 SYNCS.PHASECHK.TRANS64 P0, [R0+URZ+0xa8], R9 ;  /* 0x0000a809000085a7 */ /* 0x000ee400080010ff */
[----:B---3--:R-:W-:Y:S05]  /*ad40*/  @!P0 BRA `(.L_x_189) ;  /* 0xfffffffc00f08947 */ /* 0x008fea000383ffff */
[----:B------:R-:W-:Y:S05]  /*ad50*/  BRA `(.L_x_190) ;  /* 0xffffffa400b87947 */ /* 0x000fea000383ffff */
.L_x_98:
[----:B------:R-:W-:Y:S07]  /*ad60*/  MOV R0, UR21 ;  /* 0x0000001500007c02 */ /* 0x000fee0008000f00 */
.L_x_191:
[----:B-1----:R1:W3:Y:S02]  /*ad70*/  SYNCS.PHASECHK.TRANS64.TRYWAIT P0, [R0+URZ+0xb0], R9 ;  /* 0x0000b009000075a7 */ /* 0x0022e400080011ff */
[----:B---3--:R-:W-:Y:S05]  /*ad80*/  @!P0 NANOSLEEP.SYNCS 0x989680 ;  /* 0x009896800000895d */ /* 0x008fea0003900000 */
[----:B------:R-:W3:Y:S02]  /*ad90*/  @!P0 SYNCS.PHASECHK.TRANS64 P0, [R0+URZ+0xb0], R9 ;  /* 0x0000b009000085a7 */ /* 0x000ee400080010ff */
[----:B---3--:R-:W-:Y:S05]  /*ada0*/  @!P0 BRA `(.L_x_191) ;  /* 0xfffffffc00f08947 */ /* 0x008fea000383ffff */
[----:B------:R-:W-:Y:S05]  /*adb0*/  BRA `(.L_x_192) ;  /* 0xffffffa800147947 */ /* 0x000fea000383ffff */
.L_x_99:
[----:B------:R-:W-:Y:S07]  /*adc0*/  MOV R0, UR21 ;  /* 0x0000001500007c02 */ /* 0x000fee0008000f00 */
.L_x_193:
[----:B-1----:R1:W3:Y:S02]  /*add0*/  SYNCS.PHASECHK.TRANS64.TRYWAIT P0, [R0+URZ+0xb8], R9 ;  /* 0x0000b809000075a7 */ /* 0x0022e400080011ff */
[----:B---3--:R-:W-:Y:S05]  /*ade0*/  @!P0 NANOSLEEP.SYNCS 0x989680 ;  /* 0x009896800000895d */ /* 0x008fea0003900000 */
[----:B------:R-:W3:Y:S02]  /*adf0*/  @!P0 SYNCS.PHASECHK.TRANS64 P0, [R0+URZ+0xb8], R9 ;  /* 0x0000b809000085a7 */ /* 0x000ee400080010ff */
[----:B---3--:R-:W-:Y:S05]  /*ae00*/  @!P0 BRA `(.L_x_193) ;  /* 0xfffffffc00f08947 */ /* 0x008fea000383ffff */
[----:B------:R-:W-:Y:S05]  /*ae10*/  BRA `(.L_x_194) ;  /* 0xffffffa800707947 */ /* 0x000fea000383ffff */
.L_x_101:
[----:B------:R-:W-:-:S07]  /*ae20*/  MOV R0, UR21 ;  /* 0x0000001500007c02 */ /* 0x000fce0008000f00 */
.L_x_195:
[----:B-1----:R1:W4:Y:S02]  /*ae30*/  SYNCS.PHASECHK.TRANS64.TRYWAIT P0, [R0+URZ+0xa0], R3 ;  /* 0x0000a003000075a7 */ /* 0x00232400080011ff */
[----:B----4-:R-:W-:Y:S05]  /*ae40*/  @!P0 NANOSLEEP.SYNCS 0x989680 ;  /* 0x009896800000895d */ /* 0x010fea0003900000 */
[----:B------:R-:W4:Y:S02]  /*ae50*/  @!P0 SYNCS.PHASECHK.TRANS64 P0, [R0+URZ+0xa0], R3 ;  /* 0x0000a003000085a7 */ /* 0x000f2400080010ff */
[----:B----4-:R-:W-:Y:S05]  /*ae60*/  @!P0 BRA `(.L_x_195) ;  /* 0xfffffffc00f08947 */ /* 0x010fea000383ffff */
[----:B------:R-:W-:Y:S05]  /*ae70*/  BRA `(.L_x_196) ;  /* 0xffffffa800fc7947 */ /* 0x000fea000383ffff */
.L_x_102:
[----:B-1----:R-:W-:-:S07]  /*ae80*/  MOV R0, UR21 ;  /* 0x0000001500007c02 */ /* 0x002fce0008000f00 */
.L_x_197:
[----:B-1----:R1:W4:Y:S02]  /*ae90*/  SYNCS.PHASECHK.TRANS64.TRYWAIT P0, [R0+URZ+0xa8], R3 ;  /* 0x0000a803000075a7 */ /* 0x00232400080011ff */
[----:B----4-:R-:W-:Y:S05]  /*aea0*/  @!P0 NANOSLEEP.SYNCS 0x989680 ;  /* 0x009896800000895d */ /* 0x010fea0003900000 */
[----:B------:R-:W4:Y:S02]  /*aeb0*/  @!P0 SYNCS.PHASECHK.TRANS64 P0, [R0+URZ+0xa8], R3 ;  /* 0x0000a803000085a7 */ /* 0x000f2400080010ff */
[----:B----4-:R-:W-:Y:S05]  /*aec0*/  @!P0 BRA `(.L_x_197) ;  /* 0xfffffffc00f08947 */ /* 0x010fea000383ffff */
[----:B------:R-:W-:Y:S05]  /*aed0*/  BRA `(.L_x_198) ;  /* 0xffffffa800ec7947 */ /* 0x000fea000383ffff */
.L_x_103:
[----:B-1----:R-:W-:-:S07]  /*aee0*/  MOV R0, UR21 ;  /* 0x0000001500007c02 */ /* 0x002fce0008000f00 */
.L_x_199:
[----:B-1----:R1:W4:Y:S02]  /*aef0*/  SYNCS.PHASECHK.TRANS64.TRYWAIT P0, [R0+URZ+0xb0], R3 ;  /* 0x0000b003000075a7 */ /* 0x00232400080011ff */
[----:B----4-:R-:W-:Y:S05]  /*af00*/  @!P0 NANOSLEEP.SYNCS 0x989680 ;  /* 0x009896800000895d */ /* 0x010fea0003900000 */
[----:B------:R-:W4:Y:S02]  /*af10*/  @!P0 SYNCS.PHASECHK.TRANS64 P0, [R0+URZ+0xb0], R3 ;  /* 0x0000b003000085a7 */ /* 0x000f2400080010ff */
[----:B----4-:R-:W-:Y:S05]  /*af20*/  @!P0 BRA `(.L_x_199) ;  /* 0xfffffffc00f08947 */ /* 0x010fea000383ffff */
[----:B------:R-:W-:Y:S05]  /*af30*/  BRA `(.L_x_200) ;  /* 0xffffffa800dc7947 */ /* 0x000fea000383ffff */
.L_x_105:
[----:B--2---:R2:W3:Y:S02]  /*af40*/  SYNCS.PHASECHK.TRANS64.TRYWAIT P0, [R3+URZ+0xd0], R0 ;  /* 0x0000d000030075a7 */ /* 0x0044e400080011ff */
[----:B---3--:R-:W-:Y:S05]  /*af50*/  @!P0 NANOSLEEP.SYNCS 0x989680 ;  /* 0x009896800000895d */ /* 0x008fea0003900000 */
[----:B------:R-:W3:Y:S02]  /*af60*/  @!P0 SYNCS.PHASECHK.TRANS64 P0, [R3+URZ+0xd0], R0 ;  /* 0x0000d000030085a7 */ /* 0x000ee400080010ff */
[----:B---3--:R-:W-:Y:S05]  /*af70*/  @!P0 BRA `(.L_x_105) ;  /* 0xfffffffc00f08947 */ /* 0x008fea000383ffff */
[----:B------:R-:W-:Y:S05]  /*af80*/  BRA `(.L_x_201) ;  /* 0xffffffac00a07947 */ /* 0x000fea000383ffff */
.L_x_116:
[----:B--2---:R2:W1:Y:S02]  /*af90*/  SYNCS.PHASECHK.TRANS64.TRYWAIT P1, [R5+URZ+0x80], R2 ;  /* 0x00008002050075a7 */ /* 0x00446400080211ff */
[----:B-1----:R-:W-:Y:S05]  /*afa0*/  @!P1 NANOSLEEP.SYNCS 0x989680 ;  /* 0x009896800000995d */ /* 0x002fea0003900000 */
[----:B------:R-:W1:Y:S02]  /*afb0*/  @!P1 SYNCS.PHASECHK.TRANS64 P1, [R5+URZ+0x80], R2 ;  /* 0x00008002050095a7 */ /* 0x000e6400080210ff */
[----:B-1----:R-:W-:Y:S05]  /*afc0*/  @!P1 BRA `(.L_x_116) ;  /* 0xfffffffc00f09947 */ /* 0x002fea000383ffff */
[----:B------:R-:W-:Y:S05]  /*afd0*/  BRA `(.L_x_115) ;  /* 0xffffffbc00007947 */ /* 0x000fea000383ffff */
.L_x_118:
[----:B-1----:R1:W3:Y:S02]  /*afe0*/  SYNCS.PHASECHK.TRANS64.TRYWAIT P0, [R92+URZ+0xf0], R7 ;  /* 0x0000f0075c0075a7 */ /* 0x0022e400080011ff */
[----:B---3--:R-:W-:Y:S05]  /*aff0*/  @!P0 NANOSLEEP.SYNCS 0x989680 ;  /* 0x009896800000895d */ /* 0x008fea0003900000 */
[----:B------:R-:W3:Y:S02]  /*b000*/  @!P0 SYNCS.PHASECHK.TRANS64 P0, [R92+URZ+0xf0], R7 ;  /* 0x0000f0075c0085a7 */ /* 0x000ee400080010ff */
[----:B---3--:R-:W-:Y:S05]  /*b010*/  @!P0 BRA `(.L_x_118) ;  /* 0xfffffffc00f08947 */ /* 0x008fea000383ffff */
[----:B------:R-:W-:Y:S05]  /*b020*/  BRA `(.L_x_117) ;  /* 0xffffffbc00507947 */ /* 0x000fea000383ffff */
.L_x_126:
[----:B---3--:R3:W4:Y:S02]  /*b030*/  SYNCS.PHASECHK.TRANS64.TRYWAIT P0, [R112+URZ+0x80], R3 ;  /* 0x00008003700075a7 */ /* 0x00872400080011ff */
[----:B----4-:R-:W-:Y:S05]  /*b040*/  @!P0 NANOSLEEP.SYNCS 0x989680 ;  /* 0x009896800000895d */ /* 0x010fea0003900000 */
[----:B------:R-:W4:Y:S02]  /*b050*/  @!P0 SYNCS.PHASECHK.TRANS64 P0, [R112+URZ+0x80], R3 ;  /* 0x00008003700085a7 */ /* 0x000f2400080010ff */
[----:B----4-:R-:W-:Y:S05]  /*b060*/  @!P0 BRA `(.L_x_126) ;  /* 0xfffffffc00f08947 */ /* 0x010fea000383ffff */
[----:B------:R-:W-:Y:S05]  /*b070*/  BRA `(.L_x_125) ;  /* 0xffffffc800587947 */ /* 0x000fea000383ffff */
.L_x_134:
[----:B---3--:R3:W4:Y:S02]  /*b080*/  SYNCS.PHASECHK.TRANS64.TRYWAIT P0, [R112+URZ+0x80], R5 ;  /* 0x00008005700075a7 */ /* 0x00872400080011ff */
[----:B----4-:R-:W-:Y:S05]  /*b090*/  @!P0 NANOSLEEP.SYNCS 0x989680 ;  /* 0x009896800000895d */ /* 0x010fea0003900000 */
[----:B------:R-:W4:Y:S02]  /*b0a0*/  @!P0 SYNCS.PHASECHK.TRANS64 P0, [R112+URZ+0x80], R5 ;  /* 0x00008005700085a7 */ /* 0x000f2400080010ff */
[----:B----4-:R-:W-:Y:S05]  /*b0b0*/  @!P0 BRA `(.L_x_134) ;  /* 0xfffffffc00f08947 */ /* 0x010fea000383ffff */
[----:B------:R-:W-:Y:S05]  /*b0c0*/  BRA `(.L_x_133) ;  /* 0xffffffd400a87947 */ /* 0x000fea000383ffff */
.L_x_142:
[----:B---3--:R3:W4:Y:S02]  /*b0d0*/  SYNCS.PHASECHK.TRANS64.TRYWAIT P0, [R103+URZ+0x80], R4 ;  /* 0x00008004670075a7 */ /* 0x00872400080011ff */
[----:B----4-:R-:W-:Y:S05]  /*b0e0*/  @!P0 NANOSLEEP.SYNCS 0x989680 ;  /* 0x009896800000895d */ /* 0x010fea0003900000 */
[----:B------:R-:W4:Y:S02]  /*b0f0*/  @!P0 SYNCS.PHASECHK.TRANS64 P0, [R103+URZ+0x80], R4 ;  /* 0x00008004670085a7 */ /* 0x000f2400080010ff */
[----:B----4-:R-:W-:Y:S05]  /*b100*/  @!P0 BRA `(.L_x_142) ;  /* 0xfffffffc00f08947 */ /* 0x010fea000383ffff */
[----:B------:R-:W-:Y:S05]  /*b110*/  BRA `(.L_x_141) ;  /* 0xffffffe400007947 */ /* 0x000fea000383ffff */
        .weak           $__internal_0_$__cuda_sm10x_tcgen05_guardrail_trap_col_being_dealloced_not_returned_by_alloc
        .type           $__internal_0_$__cuda_sm10x_tcgen05_guardrail_trap_col_being_dealloced_not_returned_by_alloc,@function
        .size           $__internal_0_$__cuda_sm10x_tcgen05_guardrail_trap_col_being_dealloced_not_returned_by_alloc,($__internal_1_$__cuda_sm10x_tcgen05_guardrail_trap_phase_invalid_during_alloc - $__internal_0_$__cuda_sm10x_tcgen05_guardrail_trap_col_being_dealloced_not_returned_by_alloc)
$__internal_0_$__cuda_sm10x_tcgen05_guardrail_trap_col_being_dealloced_not_returned_by_alloc:
[----:B------:R-:W-:Y:S05]  /*b120*/  BPT.TRAP 0x1 ;  /* 0x000000040000795c */ /* 0x000fea0000300000 */
[----:B------:R-:W-:-:S04]  /*b130*/  HFMA2 R3, -RZ, RZ, 0, 0 ;  /* 0x00000000ff037431 */ /* 0x000fc800000001ff */
[----:B------:R-:W-:Y:S05]  /*b140*/  RET.REL.NODEC R2 `(_ZN7cutlass13device_kernelINS_4gemm6kernel13GemmUniversalIN4cute5tupleIJiiiiEEENS1_10collective13CollectiveMmaINS1_35MainloopSm100TmaUmmaWarpSpecializedILi8ELi2ELi4ENS5_IJNS4_1CILi4EEENSA_ILi2EEENSA_ILi1EEEEEEEENS5_IJNSA_ILi128EEENSA_ILi256EEESG_EEENS_12float_e4m3_tENS5_IJlSD_lEEESJ_SK_NS4_8TiledMMAINS4_8MMA_AtomIJNS4_10MMA_TraitsINS4_25SM100_MMA_F8F6F4_2x1SM_SSEJSJ_SJ_fSG_SH_NS4_17integral_constantINS4_4UMMA5MajorELSR_0EEESS_NSP_INSQ_7ScaleInELST_0EEESU_EEEEEENS4_6LayoutINS5_IJSD_SD_SD_EEENS5_IJNSA_ILi0EEESZ_SZ_EEEEENS5_IJNS4_10UnderscoreES12_S12_EEEEENS4_28SM100_TMA_2SM_LOAD_MULTICASTENS4_14ComposedLayoutINS4_7SwizzleILi3ELi4ELi3EEENS4_18smem_ptr_flag_bitsILi8EEENSX_INS5_IJNSA_ILi8EEESG_EEENS5_IJSG_SD_EEEEEEEvNS4_8identityES15_S1F_vS1G_EENS_8epilogue10collective18CollectiveEpilogueINS1I_23Sm100TmaWarpSpecializedILi4ELi2ELi32ELb0ELb0EEEJNS5_IJNSA_ILi64EEESH_SG_EEENS5_IJNSX_IS1N_SD_EENSX_INS5_IJNSA_ILi32EEESC_EEENS5_IJSD_SG_EEEEEEEESJ_SK_SJ_SK_NS1I_6fusion15FusionCallbacksIS1M_NS1V_17LinearCombinationISJ_fSJ_fLNS_15FloatRoundStyleE2EEES1O_S1U_JEEENS4_5SM1004TMEM4LOAD26SM100_TMEM_LOAD_32dp32b32xENS4_13SM90_TMA_LOADENS16_INS17_ILi1ELi4ELi3EEES1A_NSX_INS5_IJS1B_S1Q_EEENS5_IJS1Q_SD_EEEEEEENS4_39AutoVectorizingCopyWithAssumedAlignmentILi128EEENS4_14SM90_TMA_STOREES2A_S2C_S2C_EEEvvEEEEvNT_6ParamsE) ;  /* 0xffffff4c02ac7950 */ /* 0x000fea0003c3ffff */
        .weak           $__internal_1_$__cuda_sm10x_tcgen05_guardrail_trap_phase_invalid_during_alloc
        .type           $__internal_1_$__cuda_sm10x_tcgen05_guardrail_trap_phase_invalid_during_alloc,@function
        .size           $__internal_1_$__cuda_sm10x_tcgen05_guardrail_trap_phase_invalid_during_alloc,($__internal_2_$__cuda_sm10x_tcgen05_guardrail_trap_unallocated_columns_being_dealloced - $__internal_1_$__cuda_sm10x_tcgen05_guardrail_trap_phase_invalid_during_alloc)
$__internal_1_$__cuda_sm10x_tcgen05_guardrail_trap_phase_invalid_during_alloc:
[----:B------:R-:W-:Y:S05]  /*b150*/  BPT.TRAP 0x1 ;  /* 0x000000040000795c */ /* 0x000fea0000300000 */
[----:B------:R-:W-:-:S04]  /*b160*/  MOV R5, 0x0 ;  /* 0x0000000000057802 */ /* 0x000fc80000000f00 */
[----:B------:R-:W-:Y:S05]  /*b170*/  RET.REL.NODEC R4 `(_ZN7cutlass13device_kernelINS_4gemm6kernel13GemmUniversalIN4cute5tupleIJiiiiEEENS1_10collective13CollectiveMmaINS1_35MainloopSm100TmaUmmaWarpSpecializedILi8ELi2ELi4ENS5_IJNS4_1CILi4EEENSA_ILi2EEENSA_ILi1EEEEEEEENS5_IJNSA_ILi128EEENSA_ILi256EEESG_EEENS_12float_e4m3_tENS5_IJlSD_lEEESJ_SK_NS4_8TiledMMAINS4_8MMA_AtomIJNS4_10MMA_TraitsINS4_25SM100_MMA_F8F6F4_2x1SM_SSEJSJ_SJ_fSG_SH_NS4_17integral_constantINS4_4UMMA5MajorELSR_0EEESS_NSP_INSQ_7ScaleInELST_0EEESU_EEEEEENS4_6LayoutINS5_IJSD_SD_SD_EEENS5_IJNSA_ILi0EEESZ_SZ_EEEEENS5_IJNS4_10UnderscoreES12_S12_EEEEENS4_28SM100_TMA_2SM_LOAD_MULTICASTENS4_14ComposedLayoutINS4_7SwizzleILi3ELi4ELi3EEENS4_18smem_ptr_flag_bitsILi8EEENSX_INS5_IJNSA_ILi8EEESG_EEENS5_IJSG_SD_EEEEEEEvNS4_8identityES15_S1F_vS1G_EENS_8epilogue10collective18CollectiveEpilogueINS1I_23Sm100TmaWarpSpecializedILi4ELi2ELi32ELb0ELb0EEEJNS5_IJNSA_ILi64EEESH_SG_EEENS5_IJNSX_IS1N_SD_EENSX_INS5_IJNSA_ILi32EEESC_EEENS5_IJSD_SG_EEEEEEEESJ_SK_SJ_SK_NS1I_6fusion15FusionCallbacksIS1M_NS1V_17LinearCombinationISJ_fSJ_fLNS_15FloatRoundStyleE2EEES1O_S1U_JEEENS4_5SM1004TMEM4LOAD26SM100_TMEM_LOAD_32dp32b32xENS4_13SM90_TMA_LOADENS16_INS17_ILi1ELi4ELi3EEES1A_NSX_INS5_IJS1B_S1Q_EEENS5_IJS1Q_SD_EEEEEEENS4_39AutoVectorizingCopyWithAssumedAlignmentILi128EEENS4_14SM90_TMA_STOREES2A_S2C_S2C_EEEvvEEEEvNT_6ParamsE) ;  /* 0xffffff4c04a07950 */ /* 0x000fea0003c3ffff */
        .weak           $__internal_2_$__cuda_sm10x_tcgen05_guardrail_trap_unallocated_columns_being_dealloced
        .type           $__internal_2_$__cuda_sm10x_tcgen05_guardrail_trap_unallocated_columns_being_dealloced,@function
        .size           $__internal_2_$__cuda_sm10x_tcgen05_guardrail_trap_unallocated_columns_being_dealloced,(.L_x_203 - $__internal_2_$__cuda_sm10x_tcgen05_guardrail_trap_unallocated_columns_being_dealloced)
$__internal_2_$__cuda_sm10x_tcgen05_guardrail_trap_unallocated_columns_being_dealloced:
[----:B------:R-:W-:Y:S05]  /*b180*/  BPT.TRAP 0x1 ;  /* 0x000000040000795c */ /* 0x000fea0000300000 */
[----:B------:R-:W-:-:S04]  /*b190*/  HFMA2 R3, -RZ, RZ, 0, 0 ;  /* 0x00000000ff037431 */ /* 0x000fc800000001ff */
[----:B------:R-:W-:Y:S05]  /*b1a0*/  RET.REL.NODEC R2 `(_ZN7cutlass13device_kernelINS_4gemm6kernel13GemmUniversalIN4cute5tupleIJiiiiEEENS1_10collective13CollectiveMmaINS1_35MainloopSm100TmaUmmaWarpSpecializedILi8ELi2ELi4ENS5_IJNS4_1CILi4EEENSA_ILi2EEENSA_ILi1EEEEEEEENS5_IJNSA_ILi128EEENSA_ILi256EEESG_EEENS_12float_e4m3_tENS5_IJlSD_lEEESJ_SK_NS4_8TiledMMAINS4_8MMA_AtomIJNS4_10MMA_TraitsINS4_25SM100_MMA_F8F6F4_2x1SM_SSEJSJ_SJ_fSG_SH_NS4_17integral_constantINS4_4UMMA5MajorELSR_0EEESS_NSP_INSQ_7ScaleInELST_0EEESU_EEEEEENS4_6LayoutINS5_IJSD_SD_SD_EEENS5_IJNSA_ILi0EEESZ_SZ_EEEEENS5_IJNS4_10UnderscoreES12_S12_EEEEENS4_28SM100_TMA_2SM_LOAD_MULTICASTENS4_14ComposedLayoutINS4_7SwizzleILi3ELi4ELi3EEENS4_18smem_ptr_flag_bitsILi8EEENSX_INS5_IJNSA_ILi8EEESG_EEENS5_IJSG_SD_EEEEEEEvNS4_8identityES15_S1F_vS1G_EENS_8epilogue10collective18CollectiveEpilogueINS1I_23Sm100TmaWarpSpecializedILi4ELi2ELi32ELb0ELb0EEEJNS5_IJNSA_ILi64EEESH_SG_EEENS5_IJNSX_IS1N_SD_EENSX_INS5_IJNSA_ILi32EEESC_EEENS5_IJSD_SG_EEEEEEEESJ_SK_SJ_SK_NS1I_6fusion15FusionCallbacksIS1M_NS1V_17LinearCombinationISJ_fSJ_fLNS_15FloatRoundStyleE2EEES1O_S1U_JEEENS4_5SM1004TMEM4LOAD26SM100_TMEM_LOAD_32dp32b32xENS4_13SM90_TMA_LOADENS16_INS17_ILi1ELi4ELi3EEES1A_NSX_INS5_IJS1B_S1Q_EEENS5_IJS1Q_SD_EEEEEEENS4_39AutoVectorizingCopyWithAssumedAlignmentILi128EEENS4_14SM90_TMA_STOREES2A_S2C_S2C_EEEvvEEEEvNT_6ParamsE) ;  /* 0xffffff4c02947950 */ /* 0x000fea0003c3ffff */
.L_x_202:
[----:B------:R-:W-:-:S00]  /*b1b0*/  BRA `(.L_x_202) ;  /* 0xfffffffc00fc7947 */ /* 0x000fc0000383ffff */
[----:B------:R-:W-:-:S00]  /*b1c0*/  NOP ;  /* 0x0000000000007918 */ /* 0x000fc00000000000 */
        /* <DEDUP_REMOVED lines=11> */
.L_x_203:


//--------------------- .nv.global.init           --------------------------
	.section	.nv.global.init,"aw",@progbits
.nv.global.init:
	.type		$str$27,@object
	.size		$str$27,($str$28 - $str$27)
$str$27:
        /*0000*/ 	.byte	0x28, 0x61, 0x64, 0x64, 0x72, 0x65, 0x73, 0x73, 0x20, 0x26, 0x20, 0x6d, 0x61, 0x73, 0x6b, 0x29
        /*0010*/ 	.byte	0x20, 0x3d, 0x3d, 0x20, 0x30, 0x00
	.type		$str$28,@object
	.size		$str$28,($str$26 - $str$28)
$str$28:
        /*0016*/ 	.byte	0x2f, 0x74, 0x6d, 0x70, 0x2f, 0x63, 0x75, 0x74, 0x6c, 0x61, 0x73, 0x73, 0x5f, 0x73, 0x77, 0x65
        /*0026*/ 	.byte	0x65, 0x70, 0x5f, 0x73, 0x72, 0x63, 0x2f, 0x69, 0x6e, 0x63, 0x6c, 0x75, 0x64, 0x65, 0x2f, 0x63
        /*0036*/ 	.byte	0x75, 0x74, 0x65, 0x2f, 0x70, 0x6f, 0x69, 0x6e, 0x74, 0x65, 0x72, 0x5f, 0x66, 0x6c, 0x61, 0x67
        /*0046*/ 	.byte	0x67, 0x65, 0x64, 0x2e, 0x68, 0x70, 0x70, 0x00
	.type		$str$26,@object
	.size		$str$26,($str$25 - $str$26)
$str$26:
        /*004e*/ 	.byte	0x2f, 0x74, 0x6d, 0x70, 0x2f, 0x63, 0x75, 0x74, 0x6c, 0x61, 0x73, 0x73, 0x5f, 0x73, 0x77, 0x65
        /*005e*/ 	.byte	0x65, 0x70, 0x5f, 0x73, 0x72, 0x63, 0x2f, 0x69, 0x6e, 0x63, 0x6c, 0x75, 0x64, 0x65, 0x2f, 0x63
        /*006e*/ 	.byte	0x75, 0x74, 0x65, 0x2f, 0x61, 0x74, 0x6f, 0x6d, 0x2f, 0x63, 0x6f, 0x70, 0x79, 0x5f, 0x74, 0x72
        /*007e*/ 	.byte	0x61, 0x69, 0x74, 0x73, 0x5f, 0x73, 0x6d, 0x31, 0x30, 0x30, 0x2e, 0x68, 0x70, 0x70, 0x00
	.type		$str$25,@object
	.size		$str$25,(__unnamed_1 - $str$25)
$str$25:
        /*008d*/ 	.byte	0x28, 0x28, 0x75, 0x69, 0x6e, 0x74, 0x33, 0x32, 0x5f, 0x74, 0x28, 0x74, 0x68, 0x72, 0x65, 0x61
        /*009d*/ 	.byte	0x64, 0x49, 0x64, 0x78, 0x2e, 0x78, 0x29, 0x20, 0x2f, 0x20, 0x33, 0x32, 0x29, 0x20, 0x25, 0x20
        /*00ad*/ 	.byte	0x34, 0x29, 0x20, 0x3d, 0x3d, 0x20, 0x28, 0x28, 0x28, 0x74, 0x6d, 0x65, 0x6d, 0x5f, 0x61, 0x64
        /*00bd*/ 	.byte	0x64, 0x72, 0x20, 0x3e, 0x3e, 0x20, 0x31, 0x36, 0x29, 0x20, 0x2f, 0x20, 0x33, 0x32, 0x29, 0x20
        /*00cd*/ 	.byte	0x25, 0x20, 0x34, 0x29, 0x00
	.type		__unnamed_1,@object
	.size		__unnamed_1,(__unnamed_2 - __unnamed_1)
__unnamed_1:
        /*00d2*/ 	.byte	0x61, 0x75, 0x74, 0x6f, 0x20, 0x63, 0x75, 0x74, 0x65, 0x3a, 0x3a, 0x61, 0x73, 0x5f, 0x70, 0x6f
        /* <DEDUP_REMOVED lines=24> */
        /*0262*/ 	.byte	0x3a, 0x3a, 0x43, 0x3c, 0x34, 0x30, 0x39, 0x36, 0x3e, 0x3e, 0x3e, 0x3e, 0x5d, 0x00
	.type		__unnamed_2,@object
	.size		__unnamed_2,(__unnamed_3 - __unnamed_2)
__unnamed_2:
        /* <DEDUP_REMOVED lines=26> */
	.type		__unnamed_3,@object
	.size		__unnamed_3,(.L_3 - __unnamed_3)
__unnamed_3:
        /* <DEDUP_REMOVED lines=40> */
        /*068e*/ 	.byte	0x74, 0x65, 0x3a, 0x3a, 0x43, 0x3c, 0x30, 0x3e, 0x3e, 0x3e, 0x3e, 0x5d, 0x00
.L_3:


//--------------------- .nv.shared._ZN7cutlass13device_kernelINS_4gemm6kernel13GemmUniversalIN4cute5tupleIJiiiiEEENS1_10collective13CollectiveMmaINS1_35MainloopSm100TmaUmmaWarpSpecializedILi8ELi2ELi4ENS5_IJNS4_1CILi4EEENSA_ILi2EEENSA_ILi1EEEEEEEENS5_IJNSA_ILi128EEENSA_ILi256EEESG_EEENS_12float_e4m3_tENS5_IJlSD_lEEESJ_SK_NS4_8TiledMMAINS4_8MMA_AtomIJNS4_10MMA_TraitsINS4_25SM100_MMA_F8F6F4_2x1SM_SSEJSJ_SJ_fSG_SH_NS4_17integral_constantINS4_4UMMA5MajorELSR_0EEESS_NSP_INSQ_7ScaleInELST_0EEESU_EEEEEENS4_6LayoutINS5_IJSD_SD_SD_EEENS5_IJNSA_ILi0EEESZ_SZ_EEEEENS5_IJNS4_10UnderscoreES12_S12_EEEEENS4_28SM100_TMA_2SM_LOAD_MULTICASTENS4_14ComposedLayoutINS4_7SwizzleILi3ELi4ELi3EEENS4_18smem_ptr_flag_bitsILi8EEENSX_INS5_IJNSA_ILi8EEESG_EEENS5_IJSG_SD_EEEEEEEvNS4_8identityES15_S1F_vS1G_EENS_8epilogue10collective18CollectiveEpilogueINS1I_23Sm100TmaWarpSpecializedILi4ELi2ELi32ELb0ELb0EEEJNS5_IJNSA_ILi64EEESH_SG_EEENS5_IJNSX_IS1N_SD_EENSX_INS5_IJNSA_ILi32EEESC_EEENS5_IJSD_SG_EEEEEEEESJ_SK_SJ_SK_NS1I_6fusion15FusionCallbacksIS1M_NS1V_17LinearCombinationISJ_fSJ_fLNS_15FloatRoundStyleE2EEES1O_S1U_JEEENS4_5SM1004TMEM4LOAD26SM100_TMEM_LOAD_32dp32b32xENS4_13SM90_TMA_LOADENS16_INS17_ILi1ELi4ELi3EEES1A_NSX_INS5_IJS1B_S1Q_EEENS5_IJS1Q_SD_EEEEEEENS4_39AutoVectorizingCopyWithAssumedAlignmentILi128EEENS4_14SM90_TMA_STOREES2A_S2C_S2C_EEEvvEEEEvNT_6ParamsE --------------------------
	.section	.nv.shared._ZN7cutlass13device_kernelINS_4gemm6kernel13GemmUniversalIN4cute5tupleIJiiiiEEENS1_10collective13CollectiveMmaINS1_35MainloopSm100TmaUmmaWarpSpecializedILi8ELi2ELi4ENS5_IJNS4_1CILi4EEENSA_ILi2EEENSA_ILi1EEEEEEEENS5_IJNSA_ILi128EEENSA_ILi256EEESG_EEENS_12float_e4m3_tENS5_IJlSD_lEEESJ_SK_NS4_8TiledMMAINS4_8MMA_AtomIJNS4_10MMA_TraitsINS4_25SM100_MMA_F8F6F4_2x1SM_SSEJSJ_SJ_fSG_SH_NS4_17integral_constantINS4_4UMMA5MajorELSR_0EEESS_NSP_INSQ_7ScaleInELST_0EEESU_EEEEEENS4_6LayoutINS5_IJSD_SD_SD_EEENS5_IJNSA_ILi0EEESZ_SZ_EEEEENS5_IJNS4_10UnderscoreES12_S12_EEEEENS4_28SM100_TMA_2SM_LOAD_MULTICASTENS4_14ComposedLayoutINS4_7SwizzleILi3ELi4ELi3EEENS4_18smem_ptr_flag_bitsILi8EEENSX_INS5_IJNSA_ILi8EEESG_EEENS5_IJSG_SD_EEEEEEEvNS4_8identityES15_S1F_vS1G_EENS_8epilogue10collective18CollectiveEpilogueINS1I_23Sm100TmaWarpSpecializedILi4ELi2ELi32ELb0ELb0EEEJNS5_IJNSA_ILi64EEESH_SG_EEENS5_IJNSX_IS1N_SD_EENSX_INS5_IJNSA_ILi32EEESC_EEENS5_IJSD_SG_EEEEEEEESJ_SK_SJ_SK_NS1I_6fusion15FusionCallbacksIS1M_NS1V_17LinearCombinationISJ_fSJ_fLNS_15FloatRoundStyleE2EEES1O_S1U_JEEENS4_5SM1004TMEM4LOAD26SM100_TMEM_LOAD_32dp32b32xENS4_13SM90_TMA_LOADENS16_INS17_ILi1ELi4ELi3EEES1A_NSX_INS5_IJS1B_S1Q_EEENS5_IJS1Q_SD_EEEEEEENS4_39AutoVectorizingCopyWithAssumedAlignmentILi128EEENS4_14SM90_TMA_STOREES2A_S2C_S2C_EEEvvEEEEvNT_6ParamsE,"aw",@nobits
	.sectionflags	@""
	.align	16
	.zero		1024


//--------------------- .nv.shared.reserved.0     --------------------------
	.section	.nv.shared.reserved.0,"aw",@nobits
	.weak		__nv_reservedSMEM_offset_0_alias
	.size		__nv_reservedSMEM_offset_0_alias, 0, 64
	.other		__nv_reservedSMEM_offset_0_alias,@"STO_CUDA_RESERVED_SHARED STV_DEFAULT"
__nv_reservedSMEM_offset_0_alias:
	.zero		0
.nv.shared.reserved.0:
	.zero		64
	.weak		__nv_reservedSMEM_tcgen05_partition
	.type		__nv_reservedSMEM_tcgen05_partition,@object
	.size		__nv_reservedSMEM_tcgen05_partition,(.L_0 - __nv_reservedSMEM_tcgen05_partition)
__nv_reservedSMEM_tcgen05_partition:
	.zero		32
.L_0:


//--------------------- .nv.global                --------------------------
	.section	.nv.global,"aw",@nobits
.nv.global:
	.type		_ZN40_INTERNAL_e10cfe20_4_k_cu_b4f27c67_321874cute1_E,@object
	.size		_ZN40_INTERNAL_e10cfe20_4_k_cu_b4f27c67_321874cute1_E,(_ZN40_INTERNAL_e10cfe20_4_k_cu_b4f27c67_321874cuda3std3__45__cpo6cbeginE - _ZN40_INTERNAL_e10cfe20_4_k_cu_b4f27c67_321874cute1_E)
_ZN40_INTERNAL_e10cfe20_4_k_cu_b4f27c67_321874cute1_E:
	.zero		1
	.type		_ZN40_INTERNAL_e10cfe20_4_k_cu_b4f27c67_321874cuda3std3__45__cpo6cbeginE,@object
	.size		_ZN40_INTERNAL_e10cfe20_4_k_cu_b4f27c67_321874cuda3std3__45__cpo6cbeginE,(_ZN40_INTERNAL_e10cfe20_4_k_cu_b4f27c67_321874cuda3std3__48in_placeE - _ZN40_INTERNAL_e10cfe20_4_k_cu_b4f27c67_321874cuda3std3__45__cpo6cbeginE)
_ZN40_INTERNAL_e10cfe20_4_k_cu_b4f27c67_321874cuda3std3__45__cpo6cbeginE:
	.zero		1
	.type		_ZN40_INTERNAL_e10cfe20_4_k_cu_b4f27c67_321874cuda3std3__48in_placeE,@object
	.size		_ZN40_INTERNAL_e10cfe20_4_k_cu_b4f27c67_321874cuda3std3__48in_placeE,(_ZN40_INTERNAL_e10cfe20_4_k_cu_b4f27c67_321874cuda3std6ranges3__45__cpo9iter_moveE - _ZN40_INTERNAL_e10cfe20_4_k_cu_b4f27c67_321874cuda3std3__48in_placeE)
_ZN40_INTERNAL_e10cfe20_4_k_cu_b4f27c67_321874cuda3std3__48in_placeE:
	.zero		1
	.type		_ZN40_INTERNAL_e10cfe20_4_k_cu_b4f27c67_321874cuda3std6ranges3__45__cpo9iter_moveE,@object
	.size		_ZN40_INTERNAL_e10cfe20_4_k_cu_b4f27c67_321874cuda3std6ranges3__45__cpo9iter_moveE,(_ZN40_INTERNAL_e10cfe20_4_k_cu_b4f27c67_321874cuda3std3__45__cpo5beginE - _ZN40_INTERNAL_e10cfe20_4_k_cu_b4f27c67_321874cuda3std6ranges3__45__cpo9iter_moveE)
_ZN40_INTERNAL_e10cfe20_4_k_cu_b4f27c67_321874cuda3std6ranges3__45__cpo9iter_moveE:
	.zero		1
	.type		_ZN40_INTERNAL_e10cfe20_4_k_cu_b4f27c67_321874cuda3std3__45__cpo5beginE,@object
	.size		_ZN40_INTERNAL_e10cfe20_4_k_cu_b4f27c67_321874cuda3std3__45__cpo5beginE,(_ZN40_INTERNAL_e10cfe20_4_k_cu_b4f27c67_321874cuda3std3__442_GLOBAL__N__e10cfe20_4_k_cu_b4f27c67_321876ignoreE - _ZN40_INTERNAL_e10cfe20_4_k_cu_b4f27c67_321874cuda3std3__45__cpo5beginE)
_ZN40_INTERNAL_e10cfe20_4_k_cu_b4f27c67_321874cuda3std3__45__cpo5beginE:
	.zero		1
	.type		_ZN40_INTERNAL_e10cfe20_4_k_cu_b4f27c67_321874cuda3std3__442_GLOBAL__N__e10cfe20_4_k_cu_b4f27c67_321876ignoreE,@object
	.size		_ZN40_INTERNAL_e10cfe20_4_k_cu_b4f27c67_321874cuda3std3__442_GLOBAL__N__e10cfe20_4_k_cu_b4f27c67_321876ignoreE,(_ZN40_INTERNAL_e10cfe20_4_k_cu_b4f27c67_321874cute7productE - _ZN40_INTERNAL_e10cfe20_4_k_cu_b4f27c67_321874cuda3std3__442_GLOBAL__N__e10cfe20_4_k_cu_b4f27c67_321876ignoreE)
_ZN40_INTERNAL_e10cfe20_4_k_cu_b4f27c67_321874cuda3std3__442_GLOBAL__N__e10cfe20_4_k_cu_b4f27c67_321876ignoreE:
	.zero		1
	.type		_ZN40_INTERNAL_e10cfe20_4_k_cu_b4f27c67_321874cute7productE,@object
	.size		_ZN40_INTERNAL_e10cfe20_4_k_cu_b4f27c67_321874cute7productE,(_ZN40_INTERNAL_e10cfe20_4_k_cu_b4f27c67_321874cuda3std3__45__cpo3endE - _ZN40_INTERNAL_e10cfe20_4_k_cu_b4f27c67_321874cute7productE)
_ZN40_INTERNAL_e10cfe20_4_k_cu_b4f27c67_321874cute7productE:
	.zero		1
	.type		_ZN40_INTERNAL_e10cfe20_4_k_cu_b4f27c67_321874cuda3std3__45__cpo3endE,@object
	.size		_ZN40_INTERNAL_e10cfe20_4_k_cu_b4f27c67_321874cuda3std3__45__cpo3endE,(_ZN40_INTERNAL_e10cfe20_4_k_cu_b4f27c67_321874cuda3std3__419piecewise_constructE - _ZN40_INTERNAL_e10cfe20_4_k_cu_b4f27c67_321874cuda3std3__45__cpo3endE)
_ZN40_INTERNAL_e10cfe20_4_k_cu_b4f27c67_321874cuda3std3__45__cpo3endE:
	.zero		1
	.type		_ZN40_INTERNAL_e10cfe20_4_k_cu_b4f27c67_321874cuda3std3__419piecewise_constructE,@object
	.size		_ZN40_INTERNAL_e10cfe20_4_k_cu_b4f27c67_321874cuda3std3__419piecewise_constructE,(_ZN40_INTERNAL_e10cfe20_4_k_cu_b4f27c67_321874cuda3std3__45__cpo4cendE - _ZN40_INTERNAL_e10cfe20_4_k_cu_b4f27c67_321874cuda3std3__419piecewise_constructE)
_ZN40_INTERNAL_e10cfe20_4_k_cu_b4f27c67_321874cuda3std3__419piecewise_constructE:
	.zero		1
	.type		_ZN40_INTERNAL_e10cfe20_4_k_cu_b4f27c67_321874cuda3std3__45__cpo4cendE,@object
	.size		_ZN40_INTERNAL_e10cfe20_4_k_cu_b4f27c67_321874cuda3std3__45__cpo4cendE,(_ZN40_INTERNAL_e10cfe20_4_k_cu_b4f27c67_321874cuda3std6ranges3__45__cpo4swapE - _ZN40_INTERNAL_e10cfe20_4_k_cu_b4f27c67_321874cuda3std3__45__cpo4cendE)
_ZN40_INTERNAL_e10cfe20_4_k_cu_b4f27c67_321874cuda3std3__45__cpo4cendE:
	.zero		1
	.type		_ZN40_INTERNAL_e10cfe20_4_k_cu_b4f27c67_321874cuda3std6ranges3__45__cpo4swapE,@object
	.size		_ZN40_INTERNAL_e10cfe20_4_k_cu_b4f27c67_321874cuda3std6ranges3__45__cpo4swapE,(.L_11 - _ZN40_INTERNAL_e10cfe20_4_k_cu_b4f27c67_321874cuda3std6ranges3__45__cpo4swapE)
_ZN40_INTERNAL_e10cfe20_4_k_cu_b4f27c67_321874cuda3std6ranges3__45__cpo4swapE:
	.zero		1
.L_11:


//--------------------- .nv.constant0._ZN7cutlass13device_kernelINS_4gemm6kernel13GemmUniversalIN4cute5tupleIJiiiiEEENS1_10collective13CollectiveMmaINS1_35MainloopSm100TmaUmmaWarpSpecializedILi8ELi2ELi4ENS5_IJNS4_1CILi4EEENSA_ILi2EEENSA_ILi1EEEEEEEENS5_IJNSA_ILi128EEENSA_ILi256EEESG_EEENS_12float_e4m3_tENS5_IJlSD_lEEESJ_SK_NS4_8TiledMMAINS4_8MMA_AtomIJNS4_10MMA_TraitsINS4_25SM100_MMA_F8F6F4_2x1SM_SSEJSJ_SJ_fSG_SH_NS4_17integral_constantINS4_4UMMA5MajorELSR_0EEESS_NSP_INSQ_7ScaleInELST_0EEESU_EEEEEENS4_6LayoutINS5_IJSD_SD_SD_EEENS5_IJNSA_ILi0EEESZ_SZ_EEEEENS5_IJNS4_10UnderscoreES12_S12_EEEEENS4_28SM100_TMA_2SM_LOAD_MULTICASTENS4_14ComposedLayoutINS4_7SwizzleILi3ELi4ELi3EEENS4_18smem_ptr_flag_bitsILi8EEENSX_INS5_IJNSA_ILi8EEESG_EEENS5_IJSG_SD_EEEEEEEvNS4_8identityES15_S1F_vS1G_EENS_8epilogue10collective18CollectiveEpilogueINS1I_23Sm100TmaWarpSpecializedILi4ELi2ELi32ELb0ELb0EEEJNS5_IJNSA_ILi64EEESH_SG_EEENS5_IJNSX_IS1N_SD_EENSX_INS5_IJNSA_ILi32EEESC_EEENS5_IJSD_SG_EEEEEEEESJ_SK_SJ_SK_NS1I_6fusion15FusionCallbacksIS1M_NS1V_17LinearCombinationISJ_fSJ_fLNS_15FloatRoundStyleE2EEES1O_S1U_JEEENS4_5SM1004TMEM4LOAD26SM100_TMEM_LOAD_32dp32b32xENS4_13SM90_TMA_LOADENS16_INS17_ILi1ELi4ELi3EEES1A_NSX_INS5_IJS1B_S1Q_EEENS5_IJS1Q_SD_EEEEEEENS4_39AutoVectorizingCopyWithAssumedAlignmentILi128EEENS4_14SM90_TMA_STOREES2A_S2C_S2C_EEEvvEEEEvNT_6ParamsE --------------------------
	.section	.nv.constant0._ZN7cutlass13device_kernelINS_4gemm6kernel13GemmUniversalIN4cute5tupleIJiiiiEEENS1_10collective13CollectiveMmaINS1_35MainloopSm100TmaUmmaWarpSpecializedILi8ELi2ELi4ENS5_IJNS4_1CILi4EEENSA_ILi2EEENSA_ILi1EEEEEEEENS5_IJNSA_ILi128EEENSA_ILi256EEESG_EEENS_12float_e4m3_tENS5_IJlSD_lEEESJ_SK_NS4_8TiledMMAINS4_8MMA_AtomIJNS4_10MMA_TraitsINS4_25SM100_MMA_F8F6F4_2x1SM_SSEJSJ_SJ_fSG_SH_NS4_17integral_constantINS4_4UMMA5MajorELSR_0EEESS_NSP_INSQ_7ScaleInELST_0EEESU_EEEEEENS4_6LayoutINS5_IJSD_SD_SD_EEENS5_IJNSA_ILi0EEESZ_SZ_EEEEENS5_IJNS4_10UnderscoreES12_S12_EEEEENS4_28SM100_TMA_2SM_LOAD_MULTICASTENS4_14ComposedLayoutINS4_7SwizzleILi3ELi4ELi3EEENS4_18smem_ptr_flag_bitsILi8EEENSX_INS5_IJNSA_ILi8EEESG_EEENS5_IJSG_SD_EEEEEEEvNS4_8identityES15_S1F_vS1G_EENS_8epilogue10collective18CollectiveEpilogueINS1I_23Sm100TmaWarpSpecializedILi4ELi2ELi32ELb0ELb0EEEJNS5_IJNSA_ILi64EEESH_SG_EEENS5_IJNSX_IS1N_SD_EENSX_INS5_IJNSA_ILi32EEESC_EEENS5_IJSD_SG_EEEEEEEESJ_SK_SJ_SK_NS1I_6fusion15FusionCallbacksIS1M_NS1V_17LinearCombinationISJ_fSJ_fLNS_15FloatRoundStyleE2EEES1O_S1U_JEEENS4_5SM1004TMEM4LOAD26SM100_TMEM_LOAD_32dp32b32xENS4_13SM90_TMA_LOADENS16_INS17_ILi1ELi4ELi3EEES1A_NSX_INS5_IJS1B_S1Q_EEENS5_IJS1Q_SD_EEEEEEENS4_39AutoVectorizingCopyWithAssumedAlignmentILi128EEENS4_14SM90_TMA_STOREES2A_S2C_S2C_EEEvvEEEEvNT_6ParamsE,"a",@progbits
	.sectionflags	@""
	.align	4
.nv.constant0._ZN7cutlass13device_kernelINS_4gemm6kernel13GemmUniversalIN4cute5tupleIJiiiiEEENS1_10collective13CollectiveMmaINS1_35MainloopSm100TmaUmmaWarpSpecializedILi8ELi2ELi4ENS5_IJNS4_1CILi4EEENSA_ILi2EEENSA_ILi1EEEEEEEENS5_IJNSA_ILi128EEENSA_ILi256EEESG_EEENS_12float_e4m3_tENS5_IJlSD_lEEESJ_SK_NS4_8TiledMMAINS4_8MMA_AtomIJNS4_10MMA_TraitsINS4_25SM100_MMA_F8F6F4_2x1SM_SSEJSJ_SJ_fSG_SH_NS4_17integral_constantINS4_4UMMA5MajorELSR_0EEESS_NSP_INSQ_7ScaleInELST_0EEESU_EEEEEENS4_6LayoutINS5_IJSD_SD_SD_EEENS5_IJNSA_ILi0EEESZ_SZ_EEEEENS5_IJNS4_10UnderscoreES12_S12_EEEEENS4_28SM100_TMA_2SM_LOAD_MULTICASTENS4_14ComposedLayoutINS4_7SwizzleILi3ELi4ELi3EEENS4_18smem_ptr_flag_bitsILi8EEENSX_INS5_IJNSA_ILi8EEESG_EEENS5_IJSG_SD_EEEEEEEvNS4_8identityES15_S1F_vS1G_EENS_8epilogue10collective18CollectiveEpilogueINS1I_23Sm100TmaWarpSpecializedILi4ELi2ELi32ELb0ELb0EEEJNS5_IJNSA_ILi64EEESH_SG_EEENS5_IJNSX_IS1N_SD_EENSX_INS5_IJNSA_ILi32EEESC_EEENS5_IJSD_SG_EEEEEEEESJ_SK_SJ_SK_NS1I_6fusion15FusionCallbacksIS1M_NS1V_17LinearCombinationISJ_fSJ_fLNS_15FloatRoundStyleE2EEES1O_S1U_JEEENS4_5SM1004TMEM4LOAD26SM100_TMEM_LOAD_32dp32b32xENS4_13SM90_TMA_LOADENS16_INS17_ILi1ELi4ELi3EEES1A_NSX_INS5_IJS1B_S1Q_EEENS5_IJS1Q_SD_EEEEEEENS4_39AutoVectorizingCopyWithAssumedAlignmentILi128EEENS4_14SM90_TMA_STOREES2A_S2C_S2C_EEEvvEEEEvNT_6ParamsE:
	.zero		2944


//--------------------- SYMBOLS --------------------------

	.type		.nv.reservedSmem.offset0,@object
	.size		.nv.reservedSmem.offset0,0x4
	.type		.nv.reservedSmem.cap,@object
	.size		.nv.reservedSmem.cap,0x4
	.type		__assertfail,@function
